// auto-generated by cutlass_sweep.gemm — config: {"arch": "sm_90", "cluster_m": 2, "cluster_n": 1, "dtype": "bf16", "dtype_b": "bf16", "layout": "nt", "stages": 0, "tile_k": 128, "tile_m": 128, "tile_n": 192}
#include "cutlass/cutlass.h"
#include "cutlass/gemm/collective/collective_builder.hpp"
#include "cutlass/gemm/device/gemm_universal_adapter.h"
#include "cutlass/gemm/kernel/gemm_universal.hpp"
#include "cutlass/epilogue/collective/collective_builder.hpp"

using ElemA = cutlass::bfloat16_t;
using ElemB = cutlass::bfloat16_t;
using ElemCD = cutlass::bfloat16_t;
using Acc  = float;
using TileShape    = cute::Shape<cute::_128, cute::_192, cute::_128>;
using ClusterShape = cute::Shape<cute::_2, cute::_1, cute::_1>;

using CollectiveEpilogue = typename cutlass::epilogue::collective::CollectiveBuilder<
    cutlass::arch::Sm90, cutlass::arch::OpClassTensorOp,
    TileShape, ClusterShape,
    cutlass::epilogue::collective::EpilogueTileAuto,
    Acc, Acc,
    ElemCD, cutlass::layout::RowMajor, 128 / cutlass::sizeof_bits<ElemCD>::value,
    ElemCD, cutlass::layout::RowMajor, 128 / cutlass::sizeof_bits<ElemCD>::value,
    cutlass::epilogue::collective::EpilogueScheduleAuto
  >::CollectiveOp;

using CollectiveMainloop = typename cutlass::gemm::collective::CollectiveBuilder<
    cutlass::arch::Sm90, cutlass::arch::OpClassTensorOp,
    ElemA, cutlass::layout::RowMajor, 128 / cutlass::sizeof_bits<ElemA>::value,
    ElemB, cutlass::layout::ColumnMajor, 128 / cutlass::sizeof_bits<ElemB>::value,
    Acc,
    TileShape, ClusterShape,
    cutlass::gemm::collective::StageCountAutoCarveout<static_cast<int>(sizeof(typename CollectiveEpilogue::SharedStorage))>,
    cutlass::gemm::collective::KernelScheduleAuto
  >::CollectiveOp;

using GemmKernel = cutlass::gemm::kernel::GemmUniversal<
    cute::Shape<int,int,int,int>,
    CollectiveMainloop,
    CollectiveEpilogue
>;
using Gemm = cutlass::gemm::device::GemmUniversalAdapter<GemmKernel>;

// Force the device kernel symbol into the cubin without needing a host main.
auto* _anchor = &cutlass::device_kernel<GemmKernel>;


// ===== COMPILED SASS (sm_90a) =====

	.target	sm_90a

	.elftype	@"ET_EXEC"


//--------------------- .note.nv.tkinfo           --------------------------
	.section	.note.nv.tkinfo,"",@"SHT_NOTE"
	.sectionflags	@"SHF_NOTE_NV_TKINFO"
	.tkinfo
        /*0018*/ 	.word	0x00000002
        /*0030*/ 	.string	""
        /*0030*/ 	.string	"ptxas"
        /*0030*/ 	.string	"Cuda compilation tools, release 13.0, V13.0.88"
        /*0030*/ 	.string	"Build cuda_13.0.r13.0/compiler.36424714_0"
        /*0030*/ 	.string	"-arch sm_90a -m 64 "



//--------------------- .note.nv.cuinfo           --------------------------
	.section	.note.nv.cuinfo,"",@"SHT_NOTE"
	.sectionflags	@"SHF_NOTE_NV_CUINFO"
        /*0018*/ 	.short	0x0002
        /*001a*/ 	.short	0x005a
        /*001c*/ 	.short	0x0082
	.zero		2


//--------------------- .nv.info                  --------------------------
	.section	.nv.info,"",@"SHT_CUDA_INFO"
	.align	4


	//----- nvinfo : EIATTR_REGCOUNT
	.align		4
        /*0000*/ 	.byte	0x04, 0x2f
        /*0002*/ 	.short	(.L_15 - .L_14)
	.align		4
.L_14:
        /*0004*/ 	.word	index@(_ZN7cutlass13device_kernelINS_4gemm6kernel13GemmUniversalIN4cute5tupleIJiiiiEEENS1_10collective13CollectiveMmaINS1_34MainloopSm90TmaGmmaWarpSpecializedILi2ENS5_IJNS4_1CILi2EEENSA_ILi1EEESC_EEENS1_35KernelTmaWarpSpecializedCooperativeEEENS5_IJNSA_ILi128EEENSA_ILi192EEESG_EEENS_10bfloat16_tENS5_IJlSC_lEEESJ_SK_NS4_8TiledMMAINS4_8MMA_AtomIJNS4_4SM904GMMA28MMA_64x192x16_F32BF16BF16_SSILNSO_5MajorE0ELSQ_0ELNSO_7ScaleInE1ELSR_1EEEEEENS4_6LayoutISD_NS5_IJSC_NSA_ILi0EEESV_EEEEENS5_IJNS4_10UnderscoreESY_SY_EEEEENS4_13SM90_TMA_LOADENS4_14ComposedLayoutINS4_7SwizzleILi3ELi4ELi3EEENS4_18smem_ptr_flag_bitsILi16EEENSU_INS5_IJNSA_ILi8EEENSA_ILi64EEEEEENS5_IJS18_SC_EEEEEEEvNS4_8identityENS4_23SM90_TMA_LOAD_MULTICASTES1C_vS1D_EENS_8epilogue10collective6detail29Sm90TmaWarpSpecializedAdapterINS1H_15DefaultEpilogueISJ_SK_SK_NS1G_6thread17LinearCombinationISJ_Li1EffLNS1L_9ScaleType4KindE0ELNS_15FloatRoundStyleE2ESJ_EENS1_15EpilogueDefaultEEEEEvvEEEEvNT_6ParamsE)
        /*0008*/ 	.word	0x000000a8


	//----- nvinfo : EIATTR_FRAME_SIZE
	.align		4
.L_15:
        /*000c*/ 	.byte	0x04, 0x11
        /*000e*/ 	.short	(.L_17 - .L_16)
	.align		4
.L_16:
        /*0010*/ 	.word	index@(_ZN7cutlass13device_kernelINS_4gemm6kernel13GemmUniversalIN4cute5tupleIJiiiiEEENS1_10collective13CollectiveMmaINS1_34MainloopSm90TmaGmmaWarpSpecializedILi2ENS5_IJNS4_1CILi2EEENSA_ILi1EEESC_EEENS1_35KernelTmaWarpSpecializedCooperativeEEENS5_IJNSA_ILi128EEENSA_ILi192EEESG_EEENS_10bfloat16_tENS5_IJlSC_lEEESJ_SK_NS4_8TiledMMAINS4_8MMA_AtomIJNS4_4SM904GMMA28MMA_64x192x16_F32BF16BF16_SSILNSO_5MajorE0ELSQ_0ELNSO_7ScaleInE1ELSR_1EEEEEENS4_6LayoutISD_NS5_IJSC_NSA_ILi0EEESV_EEEEENS5_IJNS4_10UnderscoreESY_SY_EEEEENS4_13SM90_TMA_LOADENS4_14ComposedLayoutINS4_7SwizzleILi3ELi4ELi3EEENS4_18smem_ptr_flag_bitsILi16EEENSU_INS5_IJNSA_ILi8EEENSA_ILi64EEEEEENS5_IJS18_SC_EEEEEEEvNS4_8identityENS4_23SM90_TMA_LOAD_MULTICASTES1C_vS1D_EENS_8epilogue10collective6detail29Sm90TmaWarpSpecializedAdapterINS1H_15DefaultEpilogueISJ_SK_SK_NS1G_6thread17LinearCombinationISJ_Li1EffLNS1L_9ScaleType4KindE0ELNS_15FloatRoundStyleE2ESJ_EENS1_15EpilogueDefaultEEEEEvvEEEEvNT_6ParamsE)
        /*0014*/ 	.word	0x00000000


	//----- nvinfo : EIATTR_MIN_STACK_SIZE
	.align		4
.L_17:
        /*0018*/ 	.byte	0x04, 0x12
        /*001a*/ 	.short	(.L_19 - .L_18)
	.align		4
.L_18:
        /*001c*/ 	.word	index@(_ZN7cutlass13device_kernelINS_4gemm6kernel13GemmUniversalIN4cute5tupleIJiiiiEEENS1_10collective13CollectiveMmaINS1_34MainloopSm90TmaGmmaWarpSpecializedILi2ENS5_IJNS4_1CILi2EEENSA_ILi1EEESC_EEENS1_35KernelTmaWarpSpecializedCooperativeEEENS5_IJNSA_ILi128EEENSA_ILi192EEESG_EEENS_10bfloat16_tENS5_IJlSC_lEEESJ_SK_NS4_8TiledMMAINS4_8MMA_AtomIJNS4_4SM904GMMA28MMA_64x192x16_F32BF16BF16_SSILNSO_5MajorE0ELSQ_0ELNSO_7ScaleInE1ELSR_1EEEEEENS4_6LayoutISD_NS5_IJSC_NSA_ILi0EEESV_EEEEENS5_IJNS4_10UnderscoreESY_SY_EEEEENS4_13SM90_TMA_LOADENS4_14ComposedLayoutINS4_7SwizzleILi3ELi4ELi3EEENS4_18smem_ptr_flag_bitsILi16EEENSU_INS5_IJNSA_ILi8EEENSA_ILi64EEEEEENS5_IJS18_SC_EEEEEEEvNS4_8identityENS4_23SM90_TMA_LOAD_MULTICASTES1C_vS1D_EENS_8epilogue10collective6detail29Sm90TmaWarpSpecializedAdapterINS1H_15DefaultEpilogueISJ_SK_SK_NS1G_6thread17LinearCombinationISJ_Li1EffLNS1L_9ScaleType4KindE0ELNS_15FloatRoundStyleE2ESJ_EENS1_15EpilogueDefaultEEEEEvvEEEEvNT_6ParamsE)
        /*0020*/ 	.word	0x00000000
.L_19:


//--------------------- .nv.compat                --------------------------
	.section	.nv.compat,"",@"SHT_CUDA_COMPAT_INFO"
	.align	4
        /*0000*/ 	.byte	0x02, 0x09, 0x01, 0x00, 0x02, 0x02, 0x04, 0x00, 0x02, 0x05, 0x05, 0x00, 0x03, 0x07, 0x01, 0x01
        /*0010*/ 	.byte	0x02, 0x03, 0x01, 0x00, 0x02, 0x06, 0x01, 0x00, 0x04, 0x0b, 0x08, 0x00, 0x00, 0x00, 0x00, 0x00
        /*0020*/ 	.byte	0x00, 0x00, 0x00, 0x00


//--------------------- .nv.info._ZN7cutlass13device_kernelINS_4gemm6kernel13GemmUniversalIN4cute5tupleIJiiiiEEENS1_10collective13CollectiveMmaINS1_34MainloopSm90TmaGmmaWarpSpecializedILi2ENS5_IJNS4_1CILi2EEENSA_ILi1EEESC_EEENS1_35KernelTmaWarpSpecializedCooperativeEEENS5_IJNSA_ILi128EEENSA_ILi192EEESG_EEENS_10bfloat16_tENS5_IJlSC_lEEESJ_SK_NS4_8TiledMMAINS4_8MMA_AtomIJNS4_4SM904GMMA28MMA_64x192x16_F32BF16BF16_SSILNSO_5MajorE0ELSQ_0ELNSO_7ScaleInE1ELSR_1EEEEEENS4_6LayoutISD_NS5_IJSC_NSA_ILi0EEESV_EEEEENS5_IJNS4_10UnderscoreESY_SY_EEEEENS4_13SM90_TMA_LOADENS4_14ComposedLayoutINS4_7SwizzleILi3ELi4ELi3EEENS4_18smem_ptr_flag_bitsILi16EEENSU_INS5_IJNSA_ILi8EEENSA_ILi64EEEEEENS5_IJS18_SC_EEEEEEEvNS4_8identityENS4_23SM90_TMA_LOAD_MULTICASTES1C_vS1D_EENS_8epilogue10collective6detail29Sm90TmaWarpSpecializedAdapterINS1H_15DefaultEpilogueISJ_SK_SK_NS1G_6thread17LinearCombinationISJ_Li1EffLNS1L_9ScaleType4KindE0ELNS_15FloatRoundStyleE2ESJ_EENS1_15EpilogueDefaultEEEEEvvEEEEvNT_6ParamsE --------------------------
	.section	.nv.info._ZN7cutlass13device_kernelINS_4gemm6kernel13GemmUniversalIN4cute5tupleIJiiiiEEENS1_10collective13CollectiveMmaINS1_34MainloopSm90TmaGmmaWarpSpecializedILi2ENS5_IJNS4_1CILi2EEENSA_ILi1EEESC_EEENS1_35KernelTmaWarpSpecializedCooperativeEEENS5_IJNSA_ILi128EEENSA_ILi192EEESG_EEENS_10bfloat16_tENS5_IJlSC_lEEESJ_SK_NS4_8TiledMMAINS4_8MMA_AtomIJNS4_4SM904GMMA28MMA_64x192x16_F32BF16BF16_SSILNSO_5MajorE0ELSQ_0ELNSO_7ScaleInE1ELSR_1EEEEEENS4_6LayoutISD_NS5_IJSC_NSA_ILi0EEESV_EEEEENS5_IJNS4_10UnderscoreESY_SY_EEEEENS4_13SM90_TMA_LOADENS4_14ComposedLayoutINS4_7SwizzleILi3ELi4ELi3EEENS4_18smem_ptr_flag_bitsILi16EEENSU_INS5_IJNSA_ILi8EEENSA_ILi64EEEEEENS5_IJS18_SC_EEEEEEEvNS4_8identityENS4_23SM90_TMA_LOAD_MULTICASTES1C_vS1D_EENS_8epilogue10collective6detail29Sm90TmaWarpSpecializedAdapterINS1H_15DefaultEpilogueISJ_SK_SK_NS1G_6thread17LinearCombinationISJ_Li1EffLNS1L_9ScaleType4KindE0ELNS_15FloatRoundStyleE2ESJ_EENS1_15EpilogueDefaultEEEEEvvEEEEvNT_6ParamsE,"",@"SHT_CUDA_INFO"
	.sectionflags	@""
	.align	4


	//----- nvinfo : EIATTR_CUDA_API_VERSION
	.align		4
        /*0000*/ 	.byte	0x04, 0x37
        /*0002*/ 	.short	(.L_21 - .L_20)
.L_20:
        /*0004*/ 	.word	0x00000082


	//----- nvinfo : EIATTR_KPARAM_INFO
	.align		4
.L_21:
        /*0008*/ 	.byte	0x04, 0x17
        /*000a*/ 	.short	(.L_23 - .L_22)
.L_22:
        /*000c*/ 	.word	0x00000000
        /*0010*/ 	.short	0x0000
        /*0012*/ 	.short	0x0070
        /*0014*/ 	.byte	0x00, 0xf0, 0x01, 0x10


	//----- nvinfo : EIATTR_SPARSE_MMA_MASK
	.align		4
.L_23:
        /*0018*/ 	.byte	0x03, 0x50
        /*001a*/ 	.short	0x0000


	//----- nvinfo : EIATTR_MAXREG_COUNT
	.align		4
        /*001c*/ 	.byte	0x03, 0x1b
        /*001e*/ 	.short	0x00a8


	//----- nvinfo : EIATTR_NUM_BARRIERS
	.align		4
        /*0020*/ 	.byte	0x02, 0x4c
        /*0022*/ 	.byte	0x01
	.zero		1


	//----- nvinfo : EIATTR_EXTERNS
	.align		4
        /*0024*/ 	.byte	0x04, 0x0f
        /*0026*/ 	.short	(.L_25 - .L_24)


	//   ....[0]....
	.align		4
.L_24:
        /*0028*/ 	.word	index@(__assertfail)


	//----- nvinfo : EIATTR_MERCURY_ISA_VERSION
	.align		4
.L_25:
        /*002c*/ 	.byte	0x03, 0x5f
        /*002e*/ 	.short	0x0101


	//----- nvinfo : EIATTR_INT_WARP_WIDE_INSTR_OFFSETS
	.align		4
        /*0030*/ 	.byte	0x04, 0x31
        /*0032*/ 	.short	(.L_27 - .L_26)


	//   ....[0]....
.L_26:
        /*0034*/ 	.word	0x00000450


	//   ....[1]....
        /*0038*/ 	.word	0x00000480


	//   ....[2]....
        /*003c*/ 	.word	0x00000640


	//   ....[3]....
        /*0040*/ 	.word	0x00002230


	//----- nvinfo : EIATTR_COOP_GROUP_MASK_REGIDS
	.align		4
.L_27:
        /*0044*/ 	.byte	0x04, 0x29
        /*0046*/ 	.short	(.L_29 - .L_28)


	//   ....[0]....
.L_28:
        /*0048*/ 	.word	0xffffffff


	//   ....[1]....
        /*004c*/ 	.word	0xffffffff


	//   ....[2]....
        /*0050*/ 	.word	0xffffffff


	//   ....[3]....
        /*0054*/ 	.word	0xffffffff


	//   ....[4]....
        /*0058*/ 	.word	0xffffffff


	//   ....[5]....
        /*005c*/ 	.word	0xffffffff


	//----- nvinfo : EIATTR_COOP_GROUP_INSTR_OFFSETS
	.align		4
.L_29:
        /*0060*/ 	.byte	0x04, 0x28
        /*0062*/ 	.short	(.L_31 - .L_30)


	//   ....[0]....
.L_30:
        /*0064*/ 	.word	0x00000060


	//   ....[1]....
        /*0068*/ 	.word	0x00000070


	//   ....[2]....
        /*006c*/ 	.word	0x00000130


	//   ....[3]....
        /*0070*/ 	.word	0x00000290


	//   ....[4]....
        /*0074*/ 	.word	0x000007c0


	//   ....[5]....
        /*0078*/ 	.word	0x00001430


	//----- nvinfo : EIATTR_REG_RECONFIG
	.align		4
.L_31:
        /*007c*/ 	.byte	0x01, 0x54
	.zero		2


	//----- nvinfo : EIATTR_SYSCALL_OFFSETS
	.align		4
        /*0080*/ 	.byte	0x04, 0x46
        /*0082*/ 	.short	(.L_33 - .L_32)


	//   ....[0]....
.L_32:
        /*0084*/ 	.word	0x00001620


	//----- nvinfo : EIATTR_MBARRIER_INSTR_OFFSETS
	.align		4
.L_33:
        /*0088*/ 	.byte	0x04, 0x39
        /*008a*/ 	.short	(.L_35 - .L_34)


	//   ....[0]....
.L_34:
        /*008c*/ 	.word	0x00000230
        /*0090*/ 	.word	0x000000ff
        /*0094*/ 	.word	0x00000000
        /*0098*/ 	.short	0x0100
        /*009a*/ 	.byte	0x08
	.zero		1


	//   ....[1]....
        /*009c*/ 	.word	0x00000240
        /*00a0*/ 	.word	0x000000ff
        /*00a4*/ 	.word	0x00000010
        /*00a8*/ 	.short	0x0100
        /*00aa*/ 	.byte	0x08
	.zero		1


	//   ....[2]....
        /*00ac*/ 	.word	0x00000250
        /*00b0*/ 	.word	0x000000ff
        /*00b4*/ 	.word	0x00000008
        /*00b8*/ 	.short	0x0100
        /*00ba*/ 	.byte	0x08
	.zero		1


	//   ....[3]....
        /*00bc*/ 	.word	0x00000260
        /*00c0*/ 	.word	0x000000ff
        /*00c4*/ 	.word	0x00000018
        /*00c8*/ 	.short	0x0100
        /*00ca*/ 	.byte	0x08
	.zero		1


	//   ....[4]....
        /*00cc*/ 	.word	0x000006d0
        /*00d0*/ 	.word	0x000000ff
        /*00d4*/ 	.word	0x00000030
        /*00d8*/ 	.short	0x0100
        /*00da*/ 	.byte	0x06
	.zero		1


	//   ....[5]....
        /*00dc*/ 	.word	0x00000760
        /*00e0*/ 	.word	0x000000ff
        /*00e4*/ 	.word	0x00000038
        /*00e8*/ 	.short	0x0100
        /*00ea*/ 	.byte	0x06
	.zero		1


	//   ....[6]....
        /*00ec*/ 	.word	0x000016e0
        /*00f0*/ 	.word	0x00000003
        /*00f4*/ 	.word	0x00000000
        /*00f8*/ 	.short	0x010a
        /*00fa*/ 	.byte	0x3f
	.zero		1


	//   ....[7]....
        /*00fc*/ 	.word	0x00001740
        /*0100*/ 	.word	0x00000003
        /*0104*/ 	.word	0x00000000
        /*0108*/ 	.short	0x010a
        /*010a*/ 	.byte	0x3f
	.zero		1


	//   ....[8]....
        /*010c*/ 	.word	0x00001c80
        /*0110*/ 	.word	0x00000005
        /*0114*/ 	.word	0x00000000
        /*0118*/ 	.short	0x010a
        /*011a*/ 	.byte	0x3f
	.zero		1


	//   ....[9]....
        /*011c*/ 	.word	0x00001cc0
        /*0120*/ 	.word	0x00000005
        /*0124*/ 	.word	0x00000000
        /*0128*/ 	.short	0x010a
        /*012a*/ 	.byte	0x3f
	.zero		1


	//   ....[10]....
        /*012c*/ 	.word	0x000020e0
        /*0130*/ 	.word	0x00000004
        /*0134*/ 	.word	0x00000000
        /*0138*/ 	.short	0x0101
        /*013a*/ 	.byte	0x3f
	.zero		1


	//   ....[11]....
        /*013c*/ 	.word	0x000022a0
        /*0140*/ 	.word	0x00000000
        /*0144*/ 	.word	0x00000000
        /*0148*/ 	.short	0x0101
        /*014a*/ 	.byte	0x3f
	.zero		1


	//   ....[12]....
        /*014c*/ 	.word	0x00009080
        /*0150*/ 	.word	0x00000015
        /*0154*/ 	.word	0x00000010
        /*0158*/ 	.short	0x010a
        /*015a*/ 	.byte	0x3f
	.zero		1


	//   ....[13]....
        /*015c*/ 	.word	0x00009510
        /*0160*/ 	.word	0x00000005
        /*0164*/ 	.word	0x00000038
        /*0168*/ 	.short	0x0101
        /*016a*/ 	.byte	0x3f
	.zero		1


	//   ....[14]....
        /*016c*/ 	.word	0x00009c20
        /*0170*/ 	.word	0x00000007
        /*0174*/ 	.word	0x00000000
        /*0178*/ 	.short	0x010a
        /*017a*/ 	.byte	0x3f
	.zero		1


	//   ....[15]....
        /*017c*/ 	.word	0x00009ca0
        /*0180*/ 	.word	0x00000005
        /*0184*/ 	.word	0x00000000
        /*0188*/ 	.short	0x010a
        /*018a*/ 	.byte	0x3f
	.zero		1


	//   ....[16]....
        /*018c*/ 	.word	0x00009d00
        /*0190*/ 	.word	0x00000003
        /*0194*/ 	.word	0x00000000
        /*0198*/ 	.short	0x010a
        /*019a*/ 	.byte	0x3f
	.zero		1


	//   ....[17]....
        /*019c*/ 	.word	0x00009d50
        /*01a0*/ 	.word	0x00000005
        /*01a4*/ 	.word	0x00000000
        /*01a8*/ 	.short	0x010a
        /*01aa*/ 	.byte	0x3f
	.zero		1


	//   ....[18]....
        /*01ac*/ 	.word	0x00009e20
        /*01b0*/ 	.word	0x00000015
        /*01b4*/ 	.word	0x00000010
        /*01b8*/ 	.short	0x010a
        /*01ba*/ 	.byte	0x3f
	.zero		1


	//   ....[19]....
        /*01bc*/ 	.word	0x00009ef0
        /*01c0*/ 	.word	0x00000007
        /*01c4*/ 	.word	0x00000000
        /*01c8*/ 	.short	0x010a
        /*01ca*/ 	.byte	0x3f
	.zero		1


	//----- nvinfo : EIATTR_NUM_MBARRIERS
	.align		4
.L_35:
        /*01cc*/ 	.byte	0x03, 0x38
        /*01ce*/ 	.short	0x0006


	//----- nvinfo : EIATTR_EXIT_INSTR_OFFSETS
	.align		4
        /*01d0*/ 	.byte	0x04, 0x1c
        /*01d2*/ 	.short	(.L_37 - .L_36)


	//   ....[0]....
.L_36:
        /*01d4*/ 	.word	0x00000990


	//   ....[1]....
        /*01d8*/ 	.word	0x000011b0


	//   ....[2]....
        /*01dc*/ 	.word	0x00008820


	//   ....[3]....
        /*01e0*/ 	.word	0x00008d80


	//   ....[4]....
        /*01e4*/ 	.word	0x00009cf0


	//----- nvinfo : EIATTR_MAX_THREADS
	.align		4
.L_37:
        /*01e8*/ 	.byte	0x04, 0x05
        /*01ea*/ 	.short	(.L_39 - .L_38)
.L_38:
        /*01ec*/ 	.word	0x00000180
        /*01f0*/ 	.word	0x00000001
        /*01f4*/ 	.word	0x00000001


	//----- nvinfo : EIATTR_CRS_STACK_SIZE
	.align		4
.L_39:
        /*01f8*/ 	.byte	0x04, 0x1e
        /*01fa*/ 	.short	(.L_41 - .L_40)
.L_40:
        /*01fc*/ 	.word	0x00000000


	//----- nvinfo : EIATTR_CBANK_PARAM_SIZE
	.align		4
.L_41:
        /*0200*/ 	.byte	0x03, 0x19
        /*0202*/ 	.short	0x0470


	//----- nvinfo : EIATTR_PARAM_CBANK
	.align		4
        /*0204*/ 	.byte	0x04, 0x0a
        /*0206*/ 	.short	(.L_43 - .L_42)
	.align		4
.L_42:
        /*0208*/ 	.word	index@(.nv.constant0._ZN7cutlass13device_kernelINS_4gemm6kernel13GemmUniversalIN4cute5tupleIJiiiiEEENS1_10collective13CollectiveMmaINS1_34MainloopSm90TmaGmmaWarpSpecializedILi2ENS5_IJNS4_1CILi2EEENSA_ILi1EEESC_EEENS1_35KernelTmaWarpSpecializedCooperativeEEENS5_IJNSA_ILi128EEENSA_ILi192EEESG_EEENS_10bfloat16_tENS5_IJlSC_lEEESJ_SK_NS4_8TiledMMAINS4_8MMA_AtomIJNS4_4SM904GMMA28MMA_64x192x16_F32BF16BF16_SSILNSO_5MajorE0ELSQ_0ELNSO_7ScaleInE1ELSR_1EEEEEENS4_6LayoutISD_NS5_IJSC_NSA_ILi0EEESV_EEEEENS5_IJNS4_10UnderscoreESY_SY_EEEEENS4_13SM90_TMA_LOADENS4_14ComposedLayoutINS4_7SwizzleILi3ELi4ELi3EEENS4_18smem_ptr_flag_bitsILi16EEENSU_INS5_IJNSA_ILi8EEENSA_ILi64EEEEEENS5_IJS18_SC_EEEEEEEvNS4_8identityENS4_23SM90_TMA_LOAD_MULTICASTES1C_vS1D_EENS_8epilogue10collective6detail29Sm90TmaWarpSpecializedAdapterINS1H_15DefaultEpilogueISJ_SK_SK_NS1G_6thread17LinearCombinationISJ_Li1EffLNS1L_9ScaleType4KindE0ELNS_15FloatRoundStyleE2ESJ_EENS1_15EpilogueDefaultEEEEEvvEEEEvNT_6ParamsE)
        /*020c*/ 	.short	0x0210
        /*020e*/ 	.short	0x0470


	//----- nvinfo : EIATTR_SW_WAR
	.align		4
.L_43:
        /*0210*/ 	.byte	0x04, 0x36
        /*0212*/ 	.short	(.L_45 - .L_44)
.L_44:
        /*0214*/ 	.word	0x00000008
.L_45:


//--------------------- .nv.callgraph             --------------------------
	.section	.nv.callgraph,"",@"SHT_CUDA_CALLGRAPH"
	.align	4
	.sectionentsize	8
	.align		4
        /*0000*/ 	.word	0x00000000
	.align		4
        /*0004*/ 	.word	0xffffffff
	.align		4
        /*0008*/ 	.word	index@(_ZN7cutlass13device_kernelINS_4gemm6kernel13GemmUniversalIN4cute5tupleIJiiiiEEENS1_10collective13CollectiveMmaINS1_34MainloopSm90TmaGmmaWarpSpecializedILi2ENS5_IJNS4_1CILi2EEENSA_ILi1EEESC_EEENS1_35KernelTmaWarpSpecializedCooperativeEEENS5_IJNSA_ILi128EEENSA_ILi192EEESG_EEENS_10bfloat16_tENS5_IJlSC_lEEESJ_SK_NS4_8TiledMMAINS4_8MMA_AtomIJNS4_4SM904GMMA28MMA_64x192x16_F32BF16BF16_SSILNSO_5MajorE0ELSQ_0ELNSO_7ScaleInE1ELSR_1EEEEEENS4_6LayoutISD_NS5_IJSC_NSA_ILi0EEESV_EEEEENS5_IJNS4_10UnderscoreESY_SY_EEEEENS4_13SM90_TMA_LOADENS4_14ComposedLayoutINS4_7SwizzleILi3ELi4ELi3EEENS4_18smem_ptr_flag_bitsILi16EEENSU_INS5_IJNSA_ILi8EEENSA_ILi64EEEEEENS5_IJS18_SC_EEEEEEEvNS4_8identityENS4_23SM90_TMA_LOAD_MULTICASTES1C_vS1D_EENS_8epilogue10collective6detail29Sm90TmaWarpSpecializedAdapterINS1H_15DefaultEpilogueISJ_SK_SK_NS1G_6thread17LinearCombinationISJ_Li1EffLNS1L_9ScaleType4KindE0ELNS_15FloatRoundStyleE2ESJ_EENS1_15EpilogueDefaultEEEEEvvEEEEvNT_6ParamsE)
	.align		4
        /*000c*/ 	.word	index@(__assertfail)
	.align		4
        /*0010*/ 	.word	0x00000000
	.align		4
        /*0014*/ 	.word	0xfffffffe
	.align		4
        /*0018*/ 	.word	0x00000000
	.align		4
        /*001c*/ 	.word	0xfffffffd
	.align		4
        /*0020*/ 	.word	0x00000000
	.align		4
        /*0024*/ 	.word	0xfffffffc


//--------------------- .nv.constant4             --------------------------
	.section	.nv.constant4,"a",@progbits
	.align	8
	.align		8
.nv.constant4:
        /*0000*/ 	.dword	__assertfail
	.align		8
        /*0008*/ 	.dword	__unnamed_1
	.align		8
        /*0010*/ 	.dword	_ZN39_INTERNAL_97c6c7ba_4_k_cu_833bfa69_93114cuda3std3__45__cpo5beginE
	.align		8
        /*0018*/ 	.dword	_ZN39_INTERNAL_97c6c7ba_4_k_cu_833bfa69_93114cuda3std3__45__cpo3endE
	.align		8
        /*0020*/ 	.dword	_ZN39_INTERNAL_97c6c7ba_4_k_cu_833bfa69_93114cuda3std3__45__cpo6cbeginE
	.align		8
        /*0028*/ 	.dword	_ZN39_INTERNAL_97c6c7ba_4_k_cu_833bfa69_93114cuda3std3__45__cpo4cendE
	.align		8
        /*0030*/ 	.dword	_ZN39_INTERNAL_97c6c7ba_4_k_cu_833bfa69_93114cuda3std3__441_GLOBAL__N__97c6c7ba_4_k_cu_833bfa69_93116ignoreE
	.align		8
        /*0038*/ 	.dword	_ZN39_INTERNAL_97c6c7ba_4_k_cu_833bfa69_93114cuda3std3__419piecewise_constructE
	.align		8
        /*0040*/ 	.dword	_ZN39_INTERNAL_97c6c7ba_4_k_cu_833bfa69_93114cuda3std3__48in_placeE
	.align		8
        /*0048*/ 	.dword	_ZN39_INTERNAL_97c6c7ba_4_k_cu_833bfa69_93114cuda3std6ranges3__45__cpo4swapE
	.align		8
        /*0050*/ 	.dword	_ZN39_INTERNAL_97c6c7ba_4_k_cu_833bfa69_93114cuda3std6ranges3__45__cpo9iter_moveE
	.align		8
        /*0058*/ 	.dword	_ZN39_INTERNAL_97c6c7ba_4_k_cu_833bfa69_93114cute7productE
	.align		8
        /*0060*/ 	.dword	_ZN39_INTERNAL_97c6c7ba_4_k_cu_833bfa69_93114cute1_E
	.align		8
        /*0068*/ 	.dword	$str$22
	.align		8
        /*0070*/ 	.dword	$str$23


//--------------------- .text._ZN7cutlass13device_kernelINS_4gemm6kernel13GemmUniversalIN4cute5tupleIJiiiiEEENS1_10collective13CollectiveMmaINS1_34MainloopSm90TmaGmmaWarpSpecializedILi2ENS5_IJNS4_1CILi2EEENSA_ILi1EEESC_EEENS1_35KernelTmaWarpSpecializedCooperativeEEENS5_IJNSA_ILi128EEENSA_ILi192EEESG_EEENS_10bfloat16_tENS5_IJlSC_lEEESJ_SK_NS4_8TiledMMAINS4_8MMA_AtomIJNS4_4SM904GMMA28MMA_64x192x16_F32BF16BF16_SSILNSO_5MajorE0ELSQ_0ELNSO_7ScaleInE1ELSR_1EEEEEENS4_6LayoutISD_NS5_IJSC_NSA_ILi0EEESV_EEEEENS5_IJNS4_10UnderscoreESY_SY_EEEEENS4_13SM90_TMA_LOADENS4_14ComposedLayoutINS4_7SwizzleILi3ELi4ELi3EEENS4_18smem_ptr_flag_bitsILi16EEENSU_INS5_IJNSA_ILi8EEENSA_ILi64EEEEEENS5_IJS18_SC_EEEEEEEvNS4_8identityENS4_23SM90_TMA_LOAD_MULTICASTES1C_vS1D_EENS_8epilogue10collective6detail29Sm90TmaWarpSpecializedAdapterINS1H_15DefaultEpilogueISJ_SK_SK_NS1G_6thread17LinearCombinationISJ_Li1EffLNS1L_9ScaleType4KindE0ELNS_15FloatRoundStyleE2ESJ_EENS1_15EpilogueDefaultEEEEEvvEEEEvNT_6ParamsE --------------------------
	.section	.text._ZN7cutlass13device_kernelINS_4gemm6kernel13GemmUniversalIN4cute5tupleIJiiiiEEENS1_10collective13CollectiveMmaINS1_34MainloopSm90TmaGmmaWarpSpecializedILi2ENS5_IJNS4_1CILi2EEENSA_ILi1EEESC_EEENS1_35KernelTmaWarpSpecializedCooperativeEEENS5_IJNSA_ILi128EEENSA_ILi192EEESG_EEENS_10bfloat16_tENS5_IJlSC_lEEESJ_SK_NS4_8TiledMMAINS4_8MMA_AtomIJNS4_4SM904GMMA28MMA_64x192x16_F32BF16BF16_SSILNSO_5MajorE0ELSQ_0ELNSO_7ScaleInE1ELSR_1EEEEEENS4_6LayoutISD_NS5_IJSC_NSA_ILi0EEESV_EEEEENS5_IJNS4_10UnderscoreESY_SY_EEEEENS4_13SM90_TMA_LOADENS4_14ComposedLayoutINS4_7SwizzleILi3ELi4ELi3EEENS4_18smem_ptr_flag_bitsILi16EEENSU_INS5_IJNSA_ILi8EEENSA_ILi64EEEEEENS5_IJS18_SC_EEEEEEEvNS4_8identityENS4_23SM90_TMA_LOAD_MULTICASTES1C_vS1D_EENS_8epilogue10collective6detail29Sm90TmaWarpSpecializedAdapterINS1H_15DefaultEpilogueISJ_SK_SK_NS1G_6thread17LinearCombinationISJ_Li1EffLNS1L_9ScaleType4KindE0ELNS_15FloatRoundStyleE2ESJ_EENS1_15EpilogueDefaultEEEEEvvEEEEvNT_6ParamsE,"ax",@progbits
	.align	128
.text._ZN7cutlass13device_kernelINS_4gemm6kernel13GemmUniversalIN4cute5tupleIJiiiiEEENS1_10collective13CollectiveMmaINS1_34MainloopSm90TmaGmmaWarpSpecializedILi2ENS5_IJNS4_1CILi2EEENSA_ILi1EEESC_EEENS1_35KernelTmaWarpSpecializedCooperativeEEENS5_IJNSA_ILi128EEENSA_ILi192EEESG_EEENS_10bfloat16_tENS5_IJlSC_lEEESJ_SK_NS4_8TiledMMAINS4_8MMA_AtomIJNS4_4SM904GMMA28MMA_64x192x16_F32BF16BF16_SSILNSO_5MajorE0ELSQ_0ELNSO_7ScaleInE1ELSR_1EEEEEENS4_6LayoutISD_NS5_IJSC_NSA_ILi0EEESV_EEEEENS5_IJNS4_10UnderscoreESY_SY_EEEEENS4_13SM90_TMA_LOADENS4_14ComposedLayoutINS4_7SwizzleILi3ELi4ELi3EEENS4_18smem_ptr_flag_bitsILi16EEENSU_INS5_IJNSA_ILi8EEENSA_ILi64EEEEEENS5_IJS18_SC_EEEEEEEvNS4_8identityENS4_23SM90_TMA_LOAD_MULTICASTES1C_vS1D_EENS_8epilogue10collective6detail29Sm90TmaWarpSpecializedAdapterINS1H_15DefaultEpilogueISJ_SK_SK_NS1G_6thread17LinearCombinationISJ_Li1EffLNS1L_9ScaleType4KindE0ELNS_15FloatRoundStyleE2ESJ_EENS1_15EpilogueDefaultEEEEEvvEEEEvNT_6ParamsE:
        .type           _ZN7cutlass13device_kernelINS_4gemm6kernel13GemmUniversalIN4cute5tupleIJiiiiEEENS1_10collective13CollectiveMmaINS1_34MainloopSm90TmaGmmaWarpSpecializedILi2ENS5_IJNS4_1CILi2EEENSA_ILi1EEESC_EEENS1_35KernelTmaWarpSpecializedCooperativeEEENS5_IJNSA_ILi128EEENSA_ILi192EEESG_EEENS_10bfloat16_tENS5_IJlSC_lEEESJ_SK_NS4_8TiledMMAINS4_8MMA_AtomIJNS4_4SM904GMMA28MMA_64x192x16_F32BF16BF16_SSILNSO_5MajorE0ELSQ_0ELNSO_7ScaleInE1ELSR_1EEEEEENS4_6LayoutISD_NS5_IJSC_NSA_ILi0EEESV_EEEEENS5_IJNS4_10UnderscoreESY_SY_EEEEENS4_13SM90_TMA_LOADENS4_14ComposedLayoutINS4_7SwizzleILi3ELi4ELi3EEENS4_18smem_ptr_flag_bitsILi16EEENSU_INS5_IJNSA_ILi8EEENSA_ILi64EEEEEENS5_IJS18_SC_EEEEEEEvNS4_8identityENS4_23SM90_TMA_LOAD_MULTICASTES1C_vS1D_EENS_8epilogue10collective6detail29Sm90TmaWarpSpecializedAdapterINS1H_15DefaultEpilogueISJ_SK_SK_NS1G_6thread17LinearCombinationISJ_Li1EffLNS1L_9ScaleType4KindE0ELNS_15FloatRoundStyleE2ESJ_EENS1_15EpilogueDefaultEEEEEvvEEEEvNT_6ParamsE,@function
        .size           _ZN7cutlass13device_kernelINS_4gemm6kernel13GemmUniversalIN4cute5tupleIJiiiiEEENS1_10collective13CollectiveMmaINS1_34MainloopSm90TmaGmmaWarpSpecializedILi2ENS5_IJNS4_1CILi2EEENSA_ILi1EEESC_EEENS1_35KernelTmaWarpSpecializedCooperativeEEENS5_IJNSA_ILi128EEENSA_ILi192EEESG_EEENS_10bfloat16_tENS5_IJlSC_lEEESJ_SK_NS4_8TiledMMAINS4_8MMA_AtomIJNS4_4SM904GMMA28MMA_64x192x16_F32BF16BF16_SSILNSO_5MajorE0ELSQ_0ELNSO_7ScaleInE1ELSR_1EEEEEENS4_6LayoutISD_NS5_IJSC_NSA_ILi0EEESV_EEEEENS5_IJNS4_10UnderscoreESY_SY_EEEEENS4_13SM90_TMA_LOADENS4_14ComposedLayoutINS4_7SwizzleILi3ELi4ELi3EEENS4_18smem_ptr_flag_bitsILi16EEENSU_INS5_IJNSA_ILi8EEENSA_ILi64EEEEEENS5_IJS18_SC_EEEEEEEvNS4_8identityENS4_23SM90_TMA_LOAD_MULTICASTES1C_vS1D_EENS_8epilogue10collective6detail29Sm90TmaWarpSpecializedAdapterINS1H_15DefaultEpilogueISJ_SK_SK_NS1G_6thread17LinearCombinationISJ_Li1EffLNS1L_9ScaleType4KindE0ELNS_15FloatRoundStyleE2ESJ_EENS1_15EpilogueDefaultEEEEEvvEEEEvNT_6ParamsE,(.L_x_257 - _ZN7cutlass13device_kernelINS_4gemm6kernel13GemmUniversalIN4cute5tupleIJiiiiEEENS1_10collective13CollectiveMmaINS1_34MainloopSm90TmaGmmaWarpSpecializedILi2ENS5_IJNS4_1CILi2EEENSA_ILi1EEESC_EEENS1_35KernelTmaWarpSpecializedCooperativeEEENS5_IJNSA_ILi128EEENSA_ILi192EEESG_EEENS_10bfloat16_tENS5_IJlSC_lEEESJ_SK_NS4_8TiledMMAINS4_8MMA_AtomIJNS4_4SM904GMMA28MMA_64x192x16_F32BF16BF16_SSILNSO_5MajorE0ELSQ_0ELNSO_7ScaleInE1ELSR_1EEEEEENS4_6LayoutISD_NS5_IJSC_NSA_ILi0EEESV_EEEEENS5_IJNS4_10UnderscoreESY_SY_EEEEENS4_13SM90_TMA_LOADENS4_14ComposedLayoutINS4_7SwizzleILi3ELi4ELi3EEENS4_18smem_ptr_flag_bitsILi16EEENSU_INS5_IJNSA_ILi8EEENSA_ILi64EEEEEENS5_IJS18_SC_EEEEEEEvNS4_8identityENS4_23SM90_TMA_LOAD_MULTICASTES1C_vS1D_EENS_8epilogue10collective6detail29Sm90TmaWarpSpecializedAdapterINS1H_15DefaultEpilogueISJ_SK_SK_NS1G_6thread17LinearCombinationISJ_Li1EffLNS1L_9ScaleType4KindE0ELNS_15FloatRoundStyleE2ESJ_EENS1_15EpilogueDefaultEEEEEvvEEEEvNT_6ParamsE)
        .other          _ZN7cutlass13device_kernelINS_4gemm6kernel13GemmUniversalIN4cute5tupleIJiiiiEEENS1_10collective13CollectiveMmaINS1_34MainloopSm90TmaGmmaWarpSpecializedILi2ENS5_IJNS4_1CILi2EEENSA_ILi1EEESC_EEENS1_35KernelTmaWarpSpecializedCooperativeEEENS5_IJNSA_ILi128EEENSA_ILi192EEESG_EEENS_10bfloat16_tENS5_IJlSC_lEEESJ_SK_NS4_8TiledMMAINS4_8MMA_AtomIJNS4_4SM904GMMA28MMA_64x192x16_F32BF16BF16_SSILNSO_5MajorE0ELSQ_0ELNSO_7ScaleInE1ELSR_1EEEEEENS4_6LayoutISD_NS5_IJSC_NSA_ILi0EEESV_EEEEENS5_IJNS4_10UnderscoreESY_SY_EEEEENS4_13SM90_TMA_LOADENS4_14ComposedLayoutINS4_7SwizzleILi3ELi4ELi3EEENS4_18smem_ptr_flag_bitsILi16EEENSU_INS5_IJNSA_ILi8EEENSA_ILi64EEEEEENS5_IJS18_SC_EEEEEEEvNS4_8identityENS4_23SM90_TMA_LOAD_MULTICASTES1C_vS1D_EENS_8epilogue10collective6detail29Sm90TmaWarpSpecializedAdapterINS1H_15DefaultEpilogueISJ_SK_SK_NS1G_6thread17LinearCombinationISJ_Li1EffLNS1L_9ScaleType4KindE0ELNS_15FloatRoundStyleE2ESJ_EENS1_15EpilogueDefaultEEEEEvvEEEEvNT_6ParamsE,@"STO_CUDA_ENTRY STV_DEFAULT"
_ZN7cutlass13device_kernelINS_4gemm6kernel13GemmUniversalIN4cute5tupleIJiiiiEEENS1_10collective13CollectiveMmaINS1_34MainloopSm90TmaGmmaWarpSpecializedILi2ENS5_IJNS4_1CILi2EEENSA_ILi1EEESC_EEENS1_35KernelTmaWarpSpecializedCooperativeEEENS5_IJNSA_ILi128EEENSA_ILi192EEESG_EEENS_10bfloat16_tENS5_IJlSC_lEEESJ_SK_NS4_8TiledMMAINS4_8MMA_AtomIJNS4_4SM904GMMA28MMA_64x192x16_F32BF16BF16_SSILNSO_5MajorE0ELSQ_0ELNSO_7ScaleInE1ELSR_1EEEEEENS4_6LayoutISD_NS5_IJSC_NSA_ILi0EEESV_EEEEENS5_IJNS4_10UnderscoreESY_SY_EEEEENS4_13SM90_TMA_LOADENS4_14ComposedLayoutINS4_7SwizzleILi3ELi4ELi3EEENS4_18smem_ptr_flag_bitsILi16EEENSU_INS5_IJNSA_ILi8EEENSA_ILi64EEEEEENS5_IJS18_SC_EEEEEEEvNS4_8identityENS4_23SM90_TMA_LOAD_MULTICASTES1C_vS1D_EENS_8epilogue10collective6detail29Sm90TmaWarpSpecializedAdapterINS1H_15DefaultEpilogueISJ_SK_SK_NS1G_6thread17LinearCombinationISJ_Li1EffLNS1L_9ScaleType4KindE0ELNS_15FloatRoundStyleE2ESJ_EENS1_15EpilogueDefaultEEEEEvvEEEEvNT_6ParamsE:
[----:B------:R-:W0:Y:S01]  /*0000*/  LDC R1, c[0x0][0x28] ;  /* 0x00000a00ff017b82 */ /* 0x000e220000000800 */
[----:B------:R-:W1:Y:S01]  /*0010*/  S2R R128, SR_TID.X ;  /* 0x0000000000807919 */ /* 0x000e620000002100 */
[----:B------:R-:W-:Y:S01]  /*0020*/  ELECT P0, URZ, PT ;  /* 0x00000000003f782f */ /* 0x000fe20003800000 */
[----:B------:R-:W-:Y:S01]  /*0030*/  BSSY B0, `(.L_x_0) ;  /* 0x000000f000007945 */ /* 0x000fe20003800000 */
[--C-:B-1----:R-:W-:Y:S02]  /*0040*/  SHF.R.U32.HI R0, RZ, 0x5, R128.reuse ;  /* 0x00000005ff007819 */ /* 0x102fe40000011680 */
[----:B------:R-:W-:-:S03]  /*0050*/  SHF.R.U32.HI R7, RZ, 0x7, R128 ;  /* 0x00000007ff077819 */ /* 0x000fc60000011680 */
[----:B------:R-:W1:Y:S04]  /*0060*/  SHFL.IDX PT, R3, R0, RZ, 0x1f ;  /* 0x00001fff00037589 */ /* 0x000e6800000e0000 */
[----:B------:R2:W3:Y:S01]  /*0070*/  SHFL.IDX PT, R2, R7, RZ, 0x1f ;  /* 0x00001fff07027589 */ /* 0x0004e200000e0000 */
[----:B-1----:R-:W-:-:S13]  /*0080*/  ISETP.NE.OR P0, PT, R3, RZ, !P0 ;  /* 0x000000ff0300720c */ /* 0x002fda0004705670 */
[----:B0-23--:R-:W-:Y:S05]  /*0090*/  @P0 BRA `(.L_x_1) ;  /* 0x0000000000200947 */ /* 0x00dfea0003800000 */
[----:B------:R-:W-:Y:S02]  /*00a0*/  ULDC.64 UR4, c[0x0][0x198] ;  /* 0x0000660000047ab9 */ /* 0x000fe40000000a00 */
[----:B------:R-:W-:Y:S02]  /*00b0*/  UIADD3 UR6, UP0, UR4, 0xf0, URZ ;  /* 0x000000f004067890 */ /* 0x000fe4000ff1e03f */
[----:B------:R-:W-:Y:S02]  /*00c0*/  UIADD3 UR4, UP1, UR4, 0x1f0, URZ ;  /* 0x000001f004047890 */ /* 0x000fe4000ff3e03f */
[----:B------:R-:W-:Y:S02]  /*00d0*/  UIADD3.X UR7, URZ, UR5, URZ, UP0, !UPT ;  /* 0x000000053f077290 */ /* 0x000fe400087fe43f */
[----:B------:R-:W-:-:S07]  /*00e0*/  UIADD3.X UR5, URZ, UR5, URZ, UP1, !UPT ;  /* 0x000000053f057290 */ /* 0x000fce0008ffe43f */
[----:B------:R0:W-:Y:S02]  /*00f0*/  UTMACCTL.PF [UR6] ;  /* 0x00000000060079b9 */ /* 0x0001e40008040000 */
[----:B------:R0:W-:Y:S02]  /*0100*/  UTMACCTL.PF [UR4] ;  /* 0x00000000040079b9 */ /* 0x0001e40008040000 */
[----:B0-----:R-:W-:Y:S01]  /*0110*/  NOP ;  /* 0x0000000000007918 */ /* 0x001fe20000000000 */
.L_x_1:
[----:B------:R-:W-:Y:S05]  /*0120*/  BSYNC B0 ;  /* 0x0000000000007941 */ /* 0x000fea0003800000 */
.L_x_0:
[----:B------:R-:W0:Y:S02]  /*0130*/  SHFL.IDX PT, R5, R0, RZ, 0x1f ;  /* 0x00001fff00057589 */ /* 0x000e2400000e0000 */
[----:B0-----:R-:W-:-:S13]  /*0140*/  ISETP.NE.AND P0, PT, R5, RZ, PT ;  /* 0x000000ff0500720c */ /* 0x001fda0003f05270 */
[----:B------:R-:W-:Y:S05]  /*0150*/  @P0 BRA `(.L_x_2) ;  /* 0x0000000000480947 */ /* 0x000fea0003800000 */
[----:B------:R-:W0:Y:S01]  /*0160*/  S2UR UR8, SR_CgaCtaId ;  /* 0x00000000000879c3 */ /* 0x000e220000008800 */
[----:B------:R-:W-:Y:S01]  /*0170*/  UMOV UR4, 0x400 ;  /* 0x0000040000047882 */ /* 0x000fe20000000000 */
[----:B------:R-:W-:Y:S01]  /*0180*/  UMOV UR5, 0x1 ;  /* 0x0000000100057882 */ /* 0x000fe20000000000 */
[----:B------:R-:W-:Y:S01]  /*0190*/  UMOV UR6, 0x4 ;  /* 0x0000000400067882 */ /* 0x000fe20000000000 */
[----:B------:R-:W-:Y:S01]  /*01a0*/  ELECT P0, URZ, PT ;  /* 0x00000000003f782f */ /* 0x000fe20003800000 */
[----:B------:R-:W-:-:S04]  /*01b0*/  UIADD3 UR6, -UR6, 0x100000, URZ ;  /* 0x0010000006067890 */ /* 0x000fc8000fffe13f */
[----:B------:R-:W-:Y:S02]  /*01c0*/  USHF.L.U32 UR7, UR6, 0xb, URZ ;  /* 0x0000000b06077899 */ /* 0x000fe4000800063f */
[----:B------:R-:W-:Y:S02]  /*01d0*/  USHF.L.U32 UR6, UR6, 0x1, URZ ;  /* 0x0000000106067899 */ /* 0x000fe4000800063f */
[----:B0-----:R-:W-:Y:S02]  /*01e0*/  ULEA UR8, UR8, UR4, 0x18 ;  /* 0x0000000408087291 */ /* 0x001fe4000f8ec03f */
[----:B------:R-:W-:-:S04]  /*01f0*/  UIADD3 UR4, -UR5, 0x100000, URZ ;  /* 0x0010000005047890 */ /* 0x000fc8000fffe13f */
[----:B------:R-:W-:Y:S02]  /*0200*/  USHF.L.U32 UR5, UR4, 0xb, URZ ;  /* 0x0000000b04057899 */ /* 0x000fe4000800063f */
[----:B------:R-:W-:Y:S01]  /*0210*/  USHF.L.U32 UR4, UR4, 0x1, URZ ;  /* 0x0000000104047899 */ /* 0x000fe2000800063f */
[----:B------:R-:W0:Y:S11]  /*0220*/  FENCE.VIEW.ASYNC.S ;  /* 0x00000000000073c6 */ /* 0x000e360000000000 */
[----:B0-----:R0:W1:Y:S01]  /*0230*/  SYNCS.EXCH.64 URZ, [UR8], UR4 ;  /* 0x00000004083f75b2 */ /* 0x0010620008000100 */
[----:B------:R0:W2:Y:S01]  /*0240*/  SYNCS.EXCH.64 URZ, [UR8+0x10], UR6 ;  /* 0x00001006083f75b2 */ /* 0x0000a20008000100 */
[----:B------:R0:W3:Y:S01]  /*0250*/  SYNCS.EXCH.64 URZ, [UR8+0x8], UR4 ;  /* 0x00000804083f75b2 */ /* 0x0000e20008000100 */
[----:B------:R0:W4:Y:S01]  /*0260*/  SYNCS.EXCH.64 URZ, [UR8+0x18], UR6 ;  /* 0x00001806083f75b2 */ /* 0x0001220008000100 */
[----:B------:R-:W-:Y:S01]  /*0270*/  NOP ;  /* 0x0000000000007918 */ /* 0x000fe20000000000 */
.L_x_2:
[----:B------:R-:W-:Y:S01]  /*0280*/  SHF.R.S32.HI R9, RZ, 0x1f, R128 ;  /* 0x0000001fff097819 */ /* 0x000fe20000011480 */
[----:B------:R-:W5:Y:S01]  /*0290*/  SHFL.IDX PT, R0, R0, RZ, 0x1f ;  /* 0x00001fff00007589 */ /* 0x000f6200000e0000 */
[----:B0-----:R-:W0:Y:S01]  /*02a0*/  S2UR UR8, SR_CTAID.X ;  /* 0x00000000000879c3 */ /* 0x001e220000002500 */
[----:B------:R-:W-:Y:S02]  /*02b0*/  ELECT P0, URZ, PT ;  /* 0x00000000003f782f */ /* 0x000fe40003800000 */
[----:B------:R-:W-:Y:S01]  /*02c0*/  LEA.HI R9, R9, R128, RZ, 0x7 ;  /* 0x0000008009097211 */ /* 0x000fe200078f38ff */
[----:B------:R-:W1:Y:S01]  /*02d0*/  S2R R4, SR_CTAID.Y ;  /* 0x0000000000047919 */ /* 0x000e620000002600 */
[----:B------:R-:W-:Y:S01]  /*02e0*/  SHF.R.S32.HI R6, RZ, 0x1f, R5 ;  /* 0x0000001fff067819 */ /* 0x000fe20000011405 */
[----:B------:R-:W-:Y:S01]  /*02f0*/  ULDC UR4, c[0x0][0x150] ;  /* 0x0000540000047ab9 */ /* 0x000fe20000000800 */
[----:B------:R-:W-:Y:S01]  /*0300*/  LOP3.LUT R9, R9, 0xffffff80, RZ, 0xc0, !PT ;  /* 0xffffff8009097812 */ /* 0x000fe200078ec0ff */
[----:B------:R-:W-:Y:S01]  /*0310*/  NOP ;  /* 0x0000000000007918 */ /* 0x000fe20000000000 */
[----:B------:R-:W-:Y:S01]  /*0320*/  LEA.HI R6, R6, R5, RZ, 0x2 ;  /* 0x0000000506067211 */ /* 0x000fe200078f10ff */
[----:B------:R-:W2:Y:S01]  /*0330*/  LDC R11, c[0x0][0x144] ;  /* 0x00005100ff0b7b82 */ /* 0x000ea20000000800 */
[----:B------:R-:W-:Y:S01]  /*0340*/  NOP ;  /* 0x0000000000007918 */ /* 0x000fe20000000000 */
[----:B------:R-:W-:Y:S01]  /*0350*/  IMAD.IADD R8, R128, 0x1, -R9 ;  /* 0x0000000180087824 */ /* 0x000fe200078e0a09 */
[----:B------:R-:W-:Y:S01]  /*0360*/  LOP3.LUT R6, R6, 0x3ffffffc, RZ, 0xc0, !PT ;  /* 0x3ffffffc06067812 */ /* 0x000fe200078ec0ff */
[----:B------:R-:W-:Y:S01]  /*0370*/  IMAD.MOV.U32 R22, RZ, RZ, 0x1 ;  /* 0x00000001ff167424 */ /* 0x000fe200078e00ff */
[----:B------:R-:W-:-:S02]  /*0380*/  ISETP.NE.AND P3, PT, R2, RZ, PT ;  /* 0x000000ff0200720c */ /* 0x000fc40003f65270 */
[----:B------:R-:W-:Y:S01]  /*0390*/  SHF.R.S32.HI R9, RZ, 0x1f, R8 ;  /* 0x0000001fff097819 */ /* 0x000fe20000011408 */
[----:B------:R-:W-:Y:S01]  /*03a0*/  IMAD.IADD R6, R5, 0x1, -R6 ;  /* 0x0000000105067824 */ /* 0x000fe200078e0a06 */
[----:B------:R-:W3:Y:S02]  /*03b0*/  LDC R13, c[0x0][0x140] ;  /* 0x00005000ff0d7b82 */ /* 0x000ee40000000800 */
[----:B------:R-:W-:Y:S02]  /*03c0*/  LEA.HI R9, R9, R8, RZ, 0x3 ;  /* 0x0000000809097211 */ /* 0x000fe400078f18ff */
[----:B-----5:R-:W-:Y:S02]  /*03d0*/  ISETP.NE.OR P0, PT, R0, RZ, !P0 ;  /* 0x000000ff0000720c */ /* 0x020fe40004705670 */
[----:B------:R-:W-:Y:S02]  /*03e0*/  SHF.R.S32.HI R0, RZ, 0x3, R9 ;  /* 0x00000003ff007819 */ /* 0x000fe40000011409 */
[----:B0-----:R-:W-:-:S02]  /*03f0*/  I2FP.F32.U32 R10, UR8 ;  /* 0x00000008000a7c45 */ /* 0x001fc40008201000 */
[----:B------:R-:W-:-:S03]  /*0400*/  SHF.R.S32.HI R9, RZ, 0x1f, R9 ;  /* 0x0000001fff097819 */ /* 0x000fc60000011409 */
[----:B------:R-:W-:Y:S01]  /*0410*/  FMUL R10, R10, UR4 ;  /* 0x000000040a0a7c20 */ /* 0x000fe20008400000 */
[----:B------:R-:W-:Y:S01]  /*0420*/  LEA.HI R9, R9, R0, RZ, 0x2 ;  /* 0x0000000009097211 */ /* 0x000fe200078f10ff */
[----:B------:R-:W-:Y:S01]  /*0430*/  ULDC UR4, c[0x0][0x154] ;  /* 0x0000550000047ab9 */ /* 0x000fe20000000800 */
[----:B-1----:R-:W-:Y:S01]  /*0440*/  I2FP.F32.U32 R12, R4 ;  /* 0x00000004000c7245 */ /* 0x002fe20000201000 */
[----:B------:R-:W-:Y:S01]  /*0450*/  VOTEU.ALL UP0, P0 ;  /* 0x00000000003f7886 */ /* 0x000fe20000000000 */
[----:B------:R-:W-:Y:S01]  /*0460*/  LOP3.LUT R9, R9, 0xfffffffc, RZ, 0xc0, !PT ;  /* 0xfffffffc09097812 */ /* 0x000fe200078ec0ff */
[----:B------:R-:W0:Y:S01]  /*0470*/  F2I.U32.TRUNC.NTZ R10, R10 ;  /* 0x0000000a000a7305 */ /* 0x000e22000020f000 */
[----:B------:R-:W-:Y:S01]  /*0480*/  VOTEU.ALL UP1, P0 ;  /* 0x00000000003f7886 */ /* 0x000fe20000020000 */
[----:B------:R-:W-:Y:S01]  /*0490*/  FMUL R12, R12, UR4 ;  /* 0x000000040c0c7c20 */ /* 0x000fe20008400000 */
[----:B------:R-:W1:Y:S01]  /*04a0*/  @!UP0 S2UR UR7, SR_CgaCtaId ;  /* 0x00000000000789c3 */ /* 0x000e620000008800 */
[----:B------:R-:W-:Y:S01]  /*04b0*/  IMAD.IADD R9, R0, 0x1, -R9 ;  /* 0x0000000100097824 */ /* 0x000fe200078e0a09 */
[----:B------:R-:W-:Y:S01]  /*04c0*/  SHF.R.S32.HI R0, RZ, 0x1f, R3 ;  /* 0x0000001fff007819 */ /* 0x000fe20000011403 */
[----:B------:R-:W-:Y:S01]  /*04d0*/  UMOV UR4, 0x20 ;  /* 0x0000002000047882 */ /* 0x000fe20000000000 */
[----:B------:R-:W-:Y:S01]  /*04e0*/  @!UP0 UMOV UR6, 0x400 ;  /* 0x0000040000068882 */ /* 0x000fe20000000000 */
[----:B------:R-:W-:Y:S01]  /*04f0*/  IMAD R19, R6, 0x4, R9 ;  /* 0x0000000406137824 */ /* 0x000fe200078e0209 */
[----:B------:R-:W5:Y:S01]  /*0500*/  F2I.U32.TRUNC.NTZ R12, R12 ;  /* 0x0000000c000c7305 */ /* 0x000f62000020f000 */
[----:B------:R-:W-:Y:S01]  /*0510*/  LEA.HI R0, R0, R3, RZ, 0x2 ;  /* 0x0000000300007211 */ /* 0x000fe200078f10ff */
[----:B------:R-:W4:Y:S01]  /*0520*/  LDC R9, c[0x0][0x148] ;  /* 0x00005200ff097b82 */ /* 0x000f220000000800 */
[----:B------:R-:W-:-:S04]  /*0530*/  @!UP0 UIADD3 UR4, -UR4, 0x100000, URZ ;  /* 0x0010000004048890 */ /* 0x000fc8000fffe13f */
[----:B------:R-:W-:Y:S02]  /*0540*/  @!UP0 USHF.L.U32 UR5, UR4, 0xb, URZ ;  /* 0x0000000b04058899 */ /* 0x000fe4000800063f */
[----:B------:R-:W-:Y:S01]  /*0550*/  @!UP0 USHF.L.U32 UR4, UR4, 0x1, URZ ;  /* 0x0000000104048899 */ /* 0x000fe2000800063f */
[----:B------:R-:W-:Y:S01]  /*0560*/  LEA.HI R6, R19, R19, RZ, 0x1 ;  /* 0x0000001313067211 */ /* 0x000fe200078f08ff */
[----:B0-----:R-:W-:Y:S01]  /*0570*/  IMAD.MOV R14, RZ, RZ, -R10 ;  /* 0x000000ffff0e7224 */ /* 0x001fe200078e0a0a */
[----:B------:R-:W-:Y:S02]  /*0580*/  LOP3.LUT R0, R0, 0xfffffffc, RZ, 0xc0, !PT ;  /* 0xfffffffc00007812 */ /* 0x000fe400078ec0ff */
[----:B------:R-:W-:Y:S01]  /*0590*/  LOP3.LUT R10, R6, 0xfffffffe, RZ, 0xc0, !PT ;  /* 0xfffffffe060a7812 */ /* 0x000fe200078ec0ff */
[----:B--2---:R-:W-:Y:S01]  /*05a0*/  IMAD R6, R11, R14, UR8 ;  /* 0x000000080b067e24 */ /* 0x004fe2000f8e020e */
[----:B---3--:R-:W-:Y:S01]  /*05b0*/  ISETP.EQ.U32.AND P2, PT, R13, 0x1, PT ;  /* 0x000000010d00780c */ /* 0x008fe20003f42070 */
[----:B------:R-:W-:-:S02]  /*05c0*/  IMAD.IADD R3, R3, 0x1, -R0 ;  /* 0x0000000103037824 */ /* 0x000fc400078e0a00 */
[C---:B------:R-:W-:Y:S02]  /*05d0*/  IMAD.IADD R11, R19.reuse, 0x1, -R10 ;  /* 0x00000001130b7824 */ /* 0x040fe400078e0a0a */
[----:B------:R-:W-:Y:S01]  /*05e0*/  IMAD.SHL.U32 R10, R19, 0x4, RZ ;  /* 0x00000004130a7824 */ /* 0x000fe200078e00ff */
[----:B------:R-:W-:Y:S01]  /*05f0*/  ISETP.NE.AND P1, PT, R3, 0x3, PT ;  /* 0x000000030300780c */ /* 0x000fe20003f25270 */
[----:B-----5:R-:W-:Y:S01]  /*0600*/  IMAD.MOV R24, RZ, RZ, -R12 ;  /* 0x000000ffff187224 */ /* 0x020fe200078e0a0c */
[----:B------:R-:W-:Y:S01]  /*0610*/  ISETP.NE.AND P4, PT, R11, R6, PT ;  /* 0x000000060b00720c */ /* 0x000fe20003f85270 */
[----:B-1----:R-:W-:Y:S01]  /*0620*/  @!UP0 ULEA UR6, UR7, UR6, 0x18 ;  /* 0x0000000607068291 */ /* 0x002fe2000f8ec03f */
[----:B------:R-:W-:Y:S01]  /*0630*/  LOP3.LUT R19, R19, 0xc, R10, 0x78, !PT ;  /* 0x0000000c13137812 */ /* 0x000fe200078e780a */
[----:B------:R-:W-:Y:S01]  /*0640*/  VOTEU.ALL UP0, P0 ;  /* 0x00000000003f7886 */ /* 0x000fe20000000000 */
[----:B------:R-:W-:Y:S01]  /*0650*/  LOP3.LUT P0, RZ, R8, 0x7, RZ, 0xc0, !PT ;  /* 0x0000000708ff7812 */ /* 0x000fe2000780c0ff */
[----:B------:R-:W-:Y:S01]  /*0660*/  VIADD R8, R2, 0xffffffff ;  /* 0xffffffff02087836 */ /* 0x000fe20000000000 */
[----:B------:R-:W-:Y:S01]  /*0670*/  ISETP.EQ.OR P1, PT, R3, RZ, !P1 ;  /* 0x000000ff0300720c */ /* 0x000fe20004f22670 */
[----:B----4-:R-:W-:Y:S01]  /*0680*/  IMAD R11, R9, R24, R4 ;  /* 0x00000018090b7224 */ /* 0x010fe200078e0204 */
[----:B------:R-:W-:-:S02]  /*0690*/  ISETP.LT.U32.AND P0, PT, R19, 0x2, !P0 ;  /* 0x000000021300780c */ /* 0x000fc40004701070 */
[----:B------:R-:W-:Y:S02]  /*06a0*/  ISETP.EQ.AND P1, PT, R2, RZ, P1 ;  /* 0x000000ff0200720c */ /* 0x000fe40000f22270 */
[----:B------:R-:W-:Y:S01]  /*06b0*/  ISETP.GE.U32.AND P6, PT, R8, 0x2, PT ;  /* 0x000000020800780c */ /* 0x000fe20003fc6070 */
[----:B------:R-:W0:Y:S02]  /*06c0*/  FENCE.VIEW.ASYNC.S ;  /* 0x00000000000073c6 */ /* 0x000e240000000000 */
[----:B0-----:R0:W1:Y:S01]  /*06d0*/  @!UP0 SYNCS.EXCH.64 URZ, [UR6+0x30], UR4 ;  /* 0x00003004063f85b2 */ /* 0x0010620008000100 */
[----:B------:R-:W-:Y:S02]  /*06e0*/  @P4 LEA.HI R0, R19, R19, RZ, 0x1 ;  /* 0x0000001313004211 */ /* 0x000fe400078f08ff */
[----:B------:R-:W-:Y:S02]  /*06f0*/  SEL R18, RZ, 0x1, !P1 ;  /* 0x00000001ff127807 */ /* 0x000fe40004800000 */
[----:B------:R-:W-:-:S02]  /*0700*/  @P4 SHF.R.S32.HI R0, RZ, 0x1, R0 ;  /* 0x00000001ff004819 */ /* 0x000fc40000011400 */
[----:B------:R-:W-:Y:S02]  /*0710*/  SEL R18, R18, 0x2, P6 ;  /* 0x0000000212127807 */ /* 0x000fe40003000000 */
[----:B------:R-:W-:Y:S02]  /*0720*/  @P4 ISETP.NE.AND P5, PT, R0, R11, PT ;  /* 0x0000000b0000420c */ /* 0x000fe40003fa5270 */
[----:B------:R-:W-:Y:S02]  /*0730*/  SEL R11, RZ, 0x1, !P0 ;  /* 0x00000001ff0b7807 */ /* 0x000fe40004000000 */
[----:B------:R-:W-:Y:S02]  /*0740*/  @P4 SEL R22, RZ, 0x1, P5 ;  /* 0x00000001ff164807 */ /* 0x000fe40002800000 */
[----:B------:R-:W-:Y:S01]  /*0750*/  LOP3.LUT R0, R128, 0x7f, RZ, 0xc0, !PT ;  /* 0x0000007f80007812 */ /* 0x000fe200078ec0ff */
[----:B------:R0:W2:Y:S01]  /*0760*/  @!UP1 SYNCS.EXCH.64 URZ, [UR6+0x38], UR4 ;  /* 0x00003804063f95b2 */ /* 0x0000a20008000100 */
[----:B------:R-:W-:Y:S01]  /*0770*/  LOP3.LUT R22, R22, R11, RZ, 0xc0, !PT ;  /* 0x0000000b16167212 */ /* 0x000fe200078ec0ff */
[----:B------:R-:W-:Y:S01]  /*0780*/  NOP ;  /* 0x0000000000007918 */ /* 0x000fe20000000000 */
[----:B------:R-:W-:Y:S05]  /*0790*/  @!P2 BRA `(.L_x_3) ;  /* 0x000000000008a947 */ /* 0x000fea0003800000 */
[----:B-12---:R-:W-:Y:S01]  /*07a0*/  UCGABAR_ARV ;  /* 0x00000000000079c7 */ /* 0x006fe20008000000 */
[----:B------:R-:W-:Y:S05]  /*07b0*/  BRA `(.L_x_4) ;  /* 0x0000000000047947 */ /* 0x000fea0003800000 */
.L_x_3:
[----:B-12---:R-:W-:Y:S01]  /*07c0*/  NOP ;  /* 0x0000000000007918 */ /* 0x006fe20000000000 */
.L_x_4:
[----:B------:R-:W1:Y:S01]  /*07d0*/  LDC R2, c[0x0][0x65c] ;  /* 0x00019700ff027b82 */ /* 0x000e620000000800 */
[----:B------:R-:W-:Y:S02]  /*07e0*/  IMAD.U32 R10, RZ, RZ, UR8 ;  /* 0x00000008ff0a7e24 */ /* 0x000fe4000f8e00ff */
[----:B------:R-:W-:Y:S01]  /*07f0*/  IMAD.MOV.U32 R11, RZ, RZ, RZ ;  /* 0x000000ffff0b7224 */ /* 0x000fe200078e00ff */
[----:B-1----:R-:W-:-:S04]  /*0800*/  ISETP.NE.AND P1, PT, R2, 0x1, PT ;  /* 0x000000010200780c */ /* 0x002fc80003f25270 */
[----:B------:R-:W-:-:S09]  /*0810*/  P2R R5, PR, RZ, 0x2 ;  /* 0x00000002ff057803 */ /* 0x000fd20000000000 */
[----:B------:R-:W1:Y:S01]  /*0820*/  @P1 LDC R17, c[0x0][0x10] ;  /* 0x00000400ff111b82 */ /* 0x000e620000000800 */
[----:B------:R-:W-:Y:S02]  /*0830*/  @P1 IMAD.MOV.U32 R5, RZ, RZ, RZ ;  /* 0x000000ffff051224 */ /* 0x000fe400078e00ff */
[----:B------:R-:W-:-:S05]  /*0840*/  @P1 IMAD.MOV.U32 R15, RZ, RZ, RZ ;  /* 0x000000ffff0f1224 */ /* 0x000fca00078e00ff */
[----:B------:R-:W2:Y:S01]  /*0850*/  @!P1 LDC R13, c[0x0][0xc] ;  /* 0x00000300ff0d9b82 */ /* 0x000ea20000000800 */
[----:B0-----:R-:W-:Y:S01]  /*0860*/  ULDC UR4, c[0x0][0xc] ;  /* 0x0000030000047ab9 */ /* 0x001fe20000000800 */
[----:B------:R-:W-:Y:S01]  /*0870*/  ULDC UR5, c[0x0][0x10] ;  /* 0x0000040000057ab9 */ /* 0x000fe20000000800 */
[----:B------:R-:W-:Y:S01]  /*0880*/  ULDC UR6, c[0x0][0x14] ;  /* 0x0000050000067ab9 */ /* 0x000fe20000000800 */
[----:B------:R-:W-:-:S04]  /*0890*/  UIMAD.WIDE.U32 UR4, UR4, UR5, URZ ;  /* 0x00000005040472a5 */ /* 0x000fc8000f8e003f */
[----:B------:R-:W-:Y:S02]  /*08a0*/  UIMAD.WIDE.U32 UR38, UR4, UR6, URZ ;  /* 0x00000006042672a5 */ /* 0x000fe4000f8e003f */
[----:B------:R-:W-:-:S04]  /*08b0*/  UIMAD UR41, UR5, UR6, URZ ;  /* 0x00000006052972a4 */ /* 0x000fc8000f8e023f */
[----:B------:R-:W-:Y:S01]  /*08c0*/  UIADD3 UR41, UR39, UR41, URZ ;  /* 0x0000002927297290 */ /* 0x000fe2000fffe03f */
[----:B-1----:R-:W-:-:S04]  /*08d0*/  @P1 IMAD.WIDE.U32 R16, R17, UR8, R4 ;  /* 0x0000000811101c25 */ /* 0x002fc8000f8e0004 */
[----:B------:R-:W-:Y:S02]  /*08e0*/  @P1 IMAD.IADD R17, R17, 0x1, R15 ;  /* 0x0000000111111824 */ /* 0x000fe400078e020f */
[----:B--2---:R-:W-:-:S04]  /*08f0*/  @!P1 IMAD.WIDE.U32 R10, R4, R13, R10 ;  /* 0x0000000d040a9225 */ /* 0x004fc800078e000a */
[----:B------:R-:W-:Y:S02]  /*0900*/  @!P1 IMAD.MOV.U32 R16, RZ, RZ, R10 ;  /* 0x000000ffff109224 */ /* 0x000fe400078e000a */
[----:B------:R-:W-:Y:S01]  /*0910*/  @!P1 IMAD.MOV.U32 R17, RZ, RZ, R11 ;  /* 0x000000ffff119224 */ /* 0x000fe200078e000b */
[----:B------:R-:W-:Y:S06]  /*0920*/  @!P2 BRA `(.L_x_5) ;  /* 0x00000000000ca947 */ /* 0x000fec0003800000 */
[----:B------:R-:W-:Y:S01]  /*0930*/  UCGABAR_WAIT ;  /* 0x0000000000007dc7 */ /* 0x000fe20008000000 */
[----:B------:R-:W-:Y:S01]  /*0940*/  CCTL.IVALL ;  /* 0x00000000ff00798f */ /* 0x000fe20002000000 */
[----:B------:R-:W-:Y:S05]  /*0950*/  BRA `(.L_x_6) ;  /* 0x0000000000047947 */ /* 0x000fea0003800000 */
.L_x_5:
[----:B------:R-:W-:Y:S06]  /*0960*/  BAR.SYNC.DEFER_BLOCKING 0x0 ;  /* 0x0000000000007b1d */ /* 0x000fec0000010000 */
.L_x_6:
[----:B------:R-:W-:Y:S05]  /*0970*/  @!P3 BRA `(.L_x_7) ;  /* 0x0000007c00acb947 */ /* 0x000fea0003800000 */
[----:B------:R-:W-:-:S13]  /*0980*/  ISETP.GT.U32.AND P0, PT, R8, 0x1, PT ;  /* 0x000000010800780c */ /* 0x000fda0003f04070 */
[----:B------:R-:W-:Y:S05]  /*0990*/  @P0 EXIT ;  /* 0x000000000000094d */ /* 0x000fea0003800000 */
[----:B------:R-:W-:Y:S01]  /*09a0*/  ULDC.64 UR4, c[0x0][0x650] ;  /* 0x0001940000047ab9 */ /* 0x000fe20000000a00 */
[----:B------:R-:W-:Y:S01]  /*09b0*/  PRMT R3, RZ, 0x7610, R3 ;  /* 0x00007610ff037816 */ /* 0x000fe20000000003 */
[----:B------:R-:W-:Y:S01]  /*09c0*/  IMAD.MOV.U32 R133, RZ, RZ, -0x1 ;  /* 0xffffffffff857424 */ /* 0x000fe200078e00ff */
[----:B------:R-:W-:Y:S01]  /*09d0*/  ISETP.GE.U32.AND P0, PT, R16, UR4, PT ;  /* 0x0000000410007c0c */ /* 0x000fe2000bf06070 */
[----:B------:R-:W-:Y:S02]  /*09e0*/  IMAD.MOV.U32 R132, RZ, RZ, -0x1 ;  /* 0xffffffffff847424 */ /* 0x000fe400078e00ff */
[----:B------:R-:W-:Y:S01]  /*09f0*/  IMAD.MOV.U32 R23, RZ, RZ, -0x1 ;  /* 0xffffffffff177424 */ /* 0x000fe200078e00ff */
[----:B------:R-:W-:-:S13]  /*0a00*/  ISETP.GE.U32.AND.EX P0, PT, R17, UR5, PT, P0 ;  /* 0x0000000511007c0c */ /* 0x000fda000bf06100 */
[----:B------:R-:W-:Y:S05]  /*0a10*/  @P0 BRA `(.L_x_8) ;  /* 0x00000004002c0947 */ /* 0x000fea0003800000 */
[----:B------:R-:W0:Y:S01]  /*0a20*/  LDC.64 R26, c[0x0][0x628] ;  /* 0x00018a00ff1a7b82 */ /* 0x000e220000000a00 */
[----:B------:R-:W-:Y:S02]  /*0a30*/  IMAD.MOV.U32 R10, RZ, RZ, R16 ;  /* 0x000000ffff0a7224 */ /* 0x000fe400078e0010 */
[----:B------:R-:W-:-:S05]  /*0a40*/  IMAD.MOV.U32 R11, RZ, RZ, R17 ;  /* 0x000000ffff0b7224 */ /* 0x000fca00078e0011 */
[----:B------:R-:W1:Y:S08]  /*0a50*/  LDC R8, c[0x0][0x630] ;  /* 0x00018c00ff087b82 */ /* 0x000e700000000800 */
[----:B------:R-:W2:Y:S01]  /*0a60*/  LDC.64 R28, c[0x0][0x620] ;  /* 0x00018800ff1c7b82 */ /* 0x000ea20000000a00 */
[----:B0-----:R-:W-:-:S04]  /*0a70*/  ISETP.NE.U32.AND P0, PT, R26, RZ, PT ;  /* 0x000000ff1a00720c */ /* 0x001fc80003f05070 */
[----:B------:R-:W-:-:S13]  /*0a80*/  ISETP.NE.AND.EX P0, PT, R27, RZ, PT, P0 ;  /* 0x000000ff1b00720c */ /* 0x000fda0003f05300 */
[----:B-12---:R-:W-:Y:S05]  /*0a90*/  @!P0 BRA `(.L_x_9) ;  /* 0x0000000000288947 */ /* 0x006fea0003800000 */
[----:B------:R-:W0:Y:S02]  /*0aa0*/  LDC R3, c[0x0][0x634] ;  /* 0x00018d00ff037b82 */ /* 0x000e240000000800 */
[----:B0-----:R-:W-:-:S05]  /*0ab0*/  IADD3 R3, P0, R16, R3, RZ ;  /* 0x0000000310037210 */ /* 0x001fca0007f1e0ff */
[----:B------:R-:W-:-:S04]  /*0ac0*/  IMAD.X R21, RZ, RZ, R17, P0 ;  /* 0x000000ffff157224 */ /* 0x000fc800000e0611 */
[----:B------:R-:W-:-:S04]  /*0ad0*/  IMAD.WIDE.U32 R10, R21, R26, RZ ;  /* 0x0000001a150a7225 */ /* 0x000fc800078e00ff */
[----:B------:R-:W-:-:S04]  /*0ae0*/  IMAD.WIDE.U32 R12, P0, R3, R27, R10 ;  /* 0x0000001b030c7225 */ /* 0x000fc8000780000a */
[----:B------:R-:W-:-:S04]  /*0af0*/  IMAD.WIDE.U32 R10, R3, R26, RZ ;  /* 0x0000001a030a7225 */ /* 0x000fc800078e00ff */
[----:B------:R-:W-:Y:S01]  /*0b00*/  IMAD.X R15, RZ, RZ, RZ, P0 ;  /* 0x000000ffff0f7224 */ /* 0x000fe200000e06ff */
[----:B------:R-:W-:Y:S01]  /*0b10*/  IADD3 RZ, P0, R11, R12, RZ ;  /* 0x0000000c0bff7210 */ /* 0x000fe20007f1e0ff */
[----:B------:R-:W-:-:S04]  /*0b20*/  IMAD.MOV.U32 R14, RZ, RZ, R13 ;  /* 0x000000ffff0e7224 */ /* 0x000fc800078e000d */
[----:B------:R-:W-:-:S08]  /*0b30*/  IMAD.WIDE.U32.X R10, R21, R27, R14, P0 ;  /* 0x0000001b150a7225 */ /* 0x000fd000000e040e */
.L_x_9:
[----:B------:R-:W0:Y:S01]  /*0b40*/  LDC.64 R32, c[0x0][0x640] ;  /* 0x00019000ff207b82 */ /* 0x000e220000000a00 */
[--C-:B------:R-:W-:Y:S01]  /*0b50*/  SHF.R.U64 R27, R10, R8, R11.reuse ;  /* 0x000000080a1b7219 */ /* 0x100fe2000000120b */
[----:B------:R-:W-:Y:S01]  /*0b60*/  IMAD R31, R9, R24, R4 ;  /* 0x00000018091f7224 */ /* 0x000fe200078e0204 */
[----:B------:R-:W-:Y:S01]  /*0b70*/  SHF.R.U32.HI R3, RZ, R8, R11 ;  /* 0x00000008ff037219 */ /* 0x000fe2000001160b */
[----:B------:R-:W-:Y:S01]  /*0b80*/  IMAD.MOV.U32 R23, RZ, RZ, 0x1 ;  /* 0x00000001ff177424 */ /* 0x000fe200078e00ff */
[----:B------:R-:W-:-:S03]  /*0b90*/  IADD3 R5, P0, RZ, -R27, RZ ;  /* 0x8000001bff057210 */ /* 0x000fc60007f1e0ff */
[----:B------:R-:W1:Y:S02]  /*0ba0*/  LDC R12, c[0x0][0x618] ;  /* 0x00018600ff0c7b82 */ /* 0x000e640000000800 */
[----:B------:R-:W-:Y:S02]  /*0bb0*/  IMAD.X R3, RZ, RZ, ~R3, P0 ;  /* 0x000000ffff037224 */ /* 0x000fe400000e0e03 */
[----:B------:R-:W-:-:S04]  /*0bc0*/  IMAD.WIDE.U32 R10, R5, R28, R16 ;  /* 0x0000001c050a7225 */ /* 0x000fc800078e0010 */
[----:B------:R-:W2:Y:S01]  /*0bd0*/  LDC R20, c[0x0][0x608] ;  /* 0x00018200ff147b82 */ /* 0x000ea20000000800 */
[----:B------:R-:W-:Y:S02]  /*0be0*/  IMAD R8, R3, R28, RZ ;  /* 0x0000001c03087224 */ /* 0x000fe400078e02ff */
[----:B------:R-:W-:Y:S02]  /*0bf0*/  IMAD.MOV.U32 R3, RZ, RZ, -0x1 ;  /* 0xffffffffff037424 */ /* 0x000fe400078e00ff */
[----:B------:R-:W-:-:S03]  /*0c00*/  IMAD R5, R5, R29, R8 ;  /* 0x0000001d05057224 */ /* 0x000fc600078e0208 */
[----:B------:R-:W3:Y:S01]  /*0c10*/  LDC R30, c[0x0][0x658] ;  /* 0x00019600ff1e7b82 */ /* 0x000ee20000000800 */
[----:B------:R-:W-:Y:S01]  /*0c20*/  IMAD.IADD R5, R11, 0x1, R5 ;  /* 0x000000010b057824 */ /* 0x000fe200078e0205 */
[----:B0-----:R-:W-:-:S04]  /*0c30*/  ISETP.NE.U32.AND P0, PT, R32, RZ, PT ;  /* 0x000000ff2000720c */ /* 0x001fc80003f05070 */
[----:B------:R-:W-:Y:S02]  /*0c40*/  ISETP.NE.AND.EX P0, PT, R33, RZ, PT, P0 ;  /* 0x000000ff2100720c */ /* 0x000fe40003f05300 */
[----:B------:R-:W0:Y:S01]  /*0c50*/  LDC R26, c[0x0][0x600] ;  /* 0x00018000ff1a7b82 */ /* 0x000e220000000800 */
[-CC-:B-1----:R-:W-:Y:S02]  /*0c60*/  SHF.R.U64 R14, R10, R12.reuse, R5.reuse ;  /* 0x0000000c0a0e7219 */ /* 0x182fe40000001205 */
[----:B------:R-:W-:-:S05]  /*0c70*/  SHF.R.U32.HI R5, RZ, R12, R5 ;  /* 0x0000000cff057219 */ /* 0x000fca0000011605 */
[----:B------:R-:W1:Y:S01]  /*0c80*/  LDC R15, c[0x0][0x648] ;  /* 0x00019200ff0f7b82 */ /* 0x000e620000000800 */
[-CC-:B--2---:R-:W-:Y:S02]  /*0c90*/  SHF.R.U64 R29, R14, R20.reuse, R5.reuse ;  /* 0x000000140e1d7219 */ /* 0x184fe40000001205 */
[----:B------:R-:W-:-:S05]  /*0ca0*/  SHF.R.U32.HI R5, RZ, R20, R5 ;  /* 0x00000014ff057219 */ /* 0x000fca0000011605 */
[----:B------:R-:W2:Y:S01]  /*0cb0*/  LDC R21, c[0x0][0x638] ;  /* 0x00018e00ff157b82 */ /* 0x000ea20000000800 */
[-CC-:B---3--:R-:W-:Y:S02]  /*0cc0*/  SHF.R.U64 R20, R29, R30.reuse, R5.reuse ;  /* 0x0000001e1d147219 */ /* 0x188fe40000001205 */
[-C--:B------:R-:W-:Y:S02]  /*0cd0*/  SHF.L.U32 R3, R3, R30.reuse, RZ ;  /* 0x0000001e03037219 */ /* 0x080fe400000006ff */
[----:B------:R-:W-:Y:S01]  /*0ce0*/  SHF.R.U32.HI R5, RZ, R30, R5 ;  /* 0x0000001eff057219 */ /* 0x000fe20000011605 */
[----:B------:R-:W-:Y:S01]  /*0cf0*/  IMAD.MOV.U32 R4, RZ, RZ, R20 ;  /* 0x000000ffff047224 */ /* 0x000fe200078e0014 */
[----:B------:R-:W-:Y:S01]  /*0d00*/  LOP3.LUT R12, RZ, R3, RZ, 0x33, !PT ;  /* 0x00000003ff0c7212 */ /* 0x000fe200078e33ff */
[----:B------:R-:W3:Y:S01]  /*0d10*/  LDC R25, c[0x0][0x610] ;  /* 0x00018400ff197b82 */ /* 0x000ee20000000800 */
[----:B------:R-:W-:Y:S05]  /*0d20*/  @!P0 BRA `(.L_x_10) ;  /* 0x0000000000288947 */ /* 0x000fea0003800000 */
[----:B------:R-:W4:Y:S02]  /*0d30*/  LDC R3, c[0x0][0x64c] ;  /* 0x00019300ff037b82 */ /* 0x000f240000000800 */
[----:B----4-:R-:W-:-:S05]  /*0d40*/  IADD3 R3, P0, R20, R3, RZ ;  /* 0x0000000314037210 */ /* 0x010fca0007f1e0ff */
        /* <DEDUP_REMOVED lines=8> */
.L_x_10:
[----:B-1----:R-:W-:Y:S01]  /*0dd0*/  SHF.R.U64 R4, R4, R15, R5 ;  /* 0x0000000f04047219 */ /* 0x002fe20000001205 */
[----:B0-----:R-:W-:Y:S01]  /*0de0*/  VIADD R5, R26, 0xffffffff ;  /* 0xffffffff1a057836 */ /* 0x001fe20000000000 */
[----:B------:R-:W-:Y:S01]  /*0df0*/  SHF.L.U32 R3, R23, R30, RZ ;  /* 0x0000001e17037219 */ /* 0x000fe200000006ff */
[----:B------:R-:W-:Y:S01]  /*0e00*/  IMAD.MOV.U32 R23, RZ, RZ, R27 ;  /* 0x000000ffff177224 */ /* 0x000fe200078e001b */
[----:B------:R-:W-:Y:S01]  /*0e10*/  LOP3.LUT R12, R29, R12, RZ, 0xc0, !PT ;  /* 0x0000000c1d0c7212 */ /* 0x000fe200078ec0ff */
[----:B------:R-:W-:Y:S01]  /*0e20*/  IMAD.MOV R8, RZ, RZ, -R4 ;  /* 0x000000ffff087224 */ /* 0x000fe200078e0a04 */
[----:B------:R-:W-:Y:S02]  /*0e30*/  SEL R6, R6, R31, !P1 ;  /* 0x0000001f06067207 */ /* 0x000fe40004800000 */
[----:B------:R-:W-:Y:S01]  /*0e40*/  LOP3.LUT R5, R14, R5, RZ, 0xc0, !PT ;  /* 0x000000050e057212 */ /* 0x000fe200078ec0ff */
[----:B------:R-:W-:Y:S02]  /*0e50*/  IMAD R9, R3, R4, R12 ;  /* 0x0000000403097224 */ /* 0x000fe400078e020c */
[----:B--2---:R-:W-:-:S02]  /*0e60*/  IMAD R3, R8, R21, R20 ;  /* 0x0000001508037224 */ /* 0x004fc400078e0214 */
[----:B---3--:R-:W-:Y:S02]  /*0e70*/  IMAD R6, R9, R25, R6 ;  /* 0x0000001909067224 */ /* 0x008fe400078e0206 */
[----:B------:R-:W-:Y:S02]  /*0e80*/  IMAD R133, R3, R26, R5 ;  /* 0x0000001a03857224 */ /* 0x000fe400078e0205 */
[----:B------:R-:W-:-:S03]  /*0e90*/  IMAD.MOV.U32 R4, RZ, RZ, 0x1 ;  /* 0x00000001ff047424 */ /* 0x000fc600078e00ff */
[----:B------:R-:W-:Y:S02]  /*0ea0*/  SEL R132, R133, R6, !P1 ;  /* 0x0000000685847207 */ /* 0x000fe40004800000 */
[----:B------:R-:W-:Y:S02]  /*0eb0*/  PRMT R3, R4, 0x7610, R3 ;  /* 0x0000761004037816 */ /* 0x000fe40000000003 */
[----:B------:R-:W-:-:S07]  /*0ec0*/  SEL R133, R6, R133, !P1 ;  /* 0x0000008506857207 */ /* 0x000fce0004800000 */
.L_x_8:
[----:B------:R-:W-:-:S08]  /*0ed0*/  NOP ;  /* 0x0000000000007918 */ /* 0x000fd00000000000 */
[----:B------:R-:W0:Y:S02]  /*0ee0*/  USETMAXREG.TRY_ALLOC.CTAPOOL UP0, 0xe8 ;  /* 0x000000e8000079c8 */ /* 0x000e240008000600 */
[----:B0-----:R-:W-:-:S13]  /*0ef0*/  PLOP3.LUT P0, PT, PT, PT, UP0, 0x80, 0x0 ;  /* 0x000000000000781c */ /* 0x001fda0003f0f008 */
[----:B------:R-:W-:Y:S05]  /*0f00*/  @!P0 BRA `(.L_x_8) ;  /* 0xfffffffc00f08947 */ /* 0x000fea000383ffff */
[----:B------:R-:W-:Y:S01]  /*0f10*/  ULDC.64 UR4, c[0x0][0x598] ;  /* 0x0001660000047ab9 */ /* 0x000fe20000000a00 */
[----:B------:R-:W-:Y:S01]  /*0f20*/  ULDC.64 UR36, c[0x0][0x208] ;  /* 0x0000820000247ab9 */ /* 0x000fe20000000a00 */
[----:B------:R-:W-:-:S04]  /*0f30*/  ISETP.NE.U32.AND P0, PT, RZ, UR4, PT ;  /* 0x00000004ff007c0c */ /* 0x000fc8000bf05070 */
[----:B------:R-:W-:-:S13]  /*0f40*/  ISETP.NE.AND.EX P0, PT, RZ, UR5, PT, P0 ;  /* 0x00000005ff007c0c */ /* 0x000fda000bf05300 */
[----:B------:R-:W-:Y:S05]  /*0f50*/  @!P0 BRA `(.L_x_11) ;  /* 0x00000000001c8947 */ /* 0x000fea0003800000 */
[----:B------:R-:W0:Y:S02]  /*0f60*/  LDC.64 R4, c[0x0][0x598] ;  /* 0x00016600ff047b82 */ /* 0x000e240000000a00 */
[----:B0-----:R-:W2:Y:S02]  /*0f70*/  LDG.E.64 R4, desc[UR36][R4.64] ;  /* 0x0000002404047981 */ /* 0x001ea4000c1e1b00 */
[----:B--2---:R-:W-:-:S04]  /*0f80*/  ISETP.NE.U32.AND P0, PT, R4, RZ, PT ;  /* 0x000000ff0400720c */ /* 0x004fc80003f05070 */
[----:B------:R-:W-:-:S13]  /*0f90*/  ISETP.NE.AND.EX P0, PT, R5, RZ, PT, P0 ;  /* 0x000000ff0500720c */ /* 0x000fda0003f05300 */
[----:B------:R-:W-:Y:S05]  /*0fa0*/  @!P0 BRA `(.L_x_11) ;  /* 0x0000000000088947 */ /* 0x000fea0003800000 */
[----:B------:R0:W5:Y:S01]  /*0fb0*/  LD.E R122, desc[UR36][R4.64] ;  /* 0x00000024047a7980 */ /* 0x000162000c101900 */
[----:B------:R-:W-:Y:S05]  /*0fc0*/  BRA `(.L_x_12) ;  /* 0x0000000000247947 */ /* 0x000fea0003800000 */
.L_x_11:
[----:B------:R-:W-:Y:S02]  /*0fd0*/  ULDC.64 UR4, c[0x0][0x588] ;  /* 0x0001620000047ab9 */ /* 0x000fe40000000a00 */
[----:B------:R-:W-:-:S04]  /*0fe0*/  ISETP.NE.U32.AND P0, PT, RZ, UR4, PT ;  /* 0x00000004ff007c0c */ /* 0x000fc8000bf05070 */
[----:B------:R-:W-:-:S13]  /*0ff0*/  ISETP.NE.AND.EX P0, PT, RZ, UR5, PT, P0 ;  /* 0x00000005ff007c0c */ /* 0x000fda000bf05300 */
[----:B------:R-:W-:Y:S05]  /*1000*/  @!P0 BRA `(.L_x_13) ;  /* 0x00000000000c8947 */ /* 0x000fea0003800000 */
[----:B------:R-:W0:Y:S02]  /*1010*/  LDC.64 R122, c[0x0][0x588] ;  /* 0x00016200ff7a7b82 */ /* 0x000e240000000a00 */
[----:B0-----:R1:W5:Y:S01]  /*1020*/  LDG.E R122, desc[UR36][R122.64] ;  /* 0x000000247a7a7981 */ /* 0x001362000c1e1900 */
[----:B------:R-:W-:Y:S05]  /*1030*/  BRA `(.L_x_12) ;  /* 0x0000000000087947 */ /* 0x000fea0003800000 */
.L_x_13:
[----:B------:R-:W-:Y:S02]  /*1040*/  ULDC UR4, c[0x0][0x580] ;  /* 0x0001600000047ab9 */ /* 0x000fe40000000800 */
[----:B------:R-:W-:-:S07]  /*1050*/  IMAD.U32 R122, RZ, RZ, UR4 ;  /* 0x00000004ff7a7e24 */ /* 0x000fce000f8e00ff */
.L_x_12:
[----:B------:R-:W-:Y:S02]  /*1060*/  ULDC.64 UR4, c[0x0][0x5a0] ;  /* 0x0001680000047ab9 */ /* 0x000fe40000000a00 */
[----:B------:R-:W-:-:S04]  /*1070*/  ISETP.NE.U32.AND P0, PT, RZ, UR4, PT ;  /* 0x00000004ff007c0c */ /* 0x000fc8000bf05070 */
[----:B------:R-:W-:-:S13]  /*1080*/  ISETP.NE.AND.EX P0, PT, RZ, UR5, PT, P0 ;  /* 0x00000005ff007c0c */ /* 0x000fda000bf05300 */
[----:B------:R-:W-:Y:S05]  /*1090*/  @!P0 BRA `(.L_x_14) ;  /* 0x00000000001c8947 */ /* 0x000fea0003800000 */
[----:B0-----:R-:W0:Y:S02]  /*10a0*/  LDC.64 R4, c[0x0][0x5a0] ;  /* 0x00016800ff047b82 */ /* 0x001e240000000a00 */
[----:B0-----:R-:W2:Y:S02]  /*10b0*/  LDG.E.64 R4, desc[UR36][R4.64] ;  /* 0x0000002404047981 */ /* 0x001ea4000c1e1b00 */
[----:B--2---:R-:W-:-:S04]  /*10c0*/  ISETP.NE.U32.AND P0, PT, R4, RZ, PT ;  /* 0x000000ff0400720c */ /* 0x004fc80003f05070 */
[----:B------:R-:W-:-:S13]  /*10d0*/  ISETP.NE.AND.EX P0, PT, R5, RZ, PT, P0 ;  /* 0x000000ff0500720c */ /* 0x000fda0003f05300 */
[----:B------:R-:W-:Y:S05]  /*10e0*/  @!P0 BRA `(.L_x_14) ;  /* 0x0000000000088947 */ /* 0x000fea0003800000 */
[----:B-1----:R0:W5:Y:S01]  /*10f0*/  LD.E R123, desc[UR36][R4.64] ;  /* 0x00000024047b7980 */ /* 0x002162000c101900 */
[----:B------:R-:W-:Y:S05]  /*1100*/  BRA `(.L_x_15) ;  /* 0x0000000000247947 */ /* 0x000fea0003800000 */
.L_x_14:
[----:B------:R-:W-:Y:S02]  /*1110*/  ULDC.64 UR4, c[0x0][0x590] ;  /* 0x0001640000047ab9 */ /* 0x000fe40000000a00 */
[----:B------:R-:W-:-:S04]  /*1120*/  ISETP.NE.U32.AND P0, PT, RZ, UR4, PT ;  /* 0x00000004ff007c0c */ /* 0x000fc8000bf05070 */
[----:B------:R-:W-:-:S13]  /*1130*/  ISETP.NE.AND.EX P0, PT, RZ, UR5, PT, P0 ;  /* 0x00000005ff007c0c */ /* 0x000fda000bf05300 */
[----:B------:R-:W-:Y:S05]  /*1140*/  @!P0 BRA `(.L_x_16) ;  /* 0x00000000000c8947 */ /* 0x000fea0003800000 */
[----:B0-----:R-:W1:Y:S02]  /*1150*/  LDC.64 R4, c[0x0][0x590] ;  /* 0x00016400ff047b82 */ /* 0x001e640000000a00 */
[----:B-1----:R1:W5:Y:S01]  /*1160*/  LDG.E R123, desc[UR36][R4.64] ;  /* 0x00000024047b7981 */ /* 0x002362000c1e1900 */
[----:B------:R-:W-:Y:S05]  /*1170*/  BRA `(.L_x_15) ;  /* 0x0000000000087947 */ /* 0x000fea0003800000 */
.L_x_16:
[----:B------:R-:W-:Y:S02]  /*1180*/  ULDC UR4, c[0x0][0x584] ;  /* 0x0001610000047ab9 */ /* 0x000fe40000000800 */
[----:B-1----:R-:W-:-:S07]  /*1190*/  IMAD.U32 R123, RZ, RZ, UR4 ;  /* 0x00000004ff7b7e24 */ /* 0x002fce000f8e00ff */
.L_x_15:
[----:B------:R-:W-:-:S13]  /*11a0*/  LOP3.LUT P0, RZ, R3, 0xff, RZ, 0xc0, !PT ;  /* 0x000000ff03ff7812 */ /* 0x000fda000780c0ff */
[----:B------:R-:W-:Y:S05]  /*11b0*/  @!P0 EXIT ;  /* 0x000000000000894d */ /* 0x000fea0003800000 */
[----:B------:R-:W2:Y:S01]  /*11c0*/  LDC R125, c[0x0][0x658] ;  /* 0x00019600ff7d7b82 */ /* 0x000ea20000000800 */
[----:B------:R-:W-:Y:S01]  /*11d0*/  LOP3.LUT R7, R7, 0x1, RZ, 0xc0, !PT ;  /* 0x0000000107077812 */ /* 0x000fe200078ec0ff */
[----:B------:R-:W-:Y:S01]  /*11e0*/  ULDC.64 UR6, c[0x0][0x288] ;  /* 0x0000a20000067ab9 */ /* 0x000fe20000000a00 */
[----:B------:R-:W-:Y:S01]  /*11f0*/  SHF.R.U32.HI R3, RZ, 0x2, R128 ;  /* 0x00000002ff037819 */ /* 0x000fe20000011680 */
[----:B------:R-:W-:Y:S01]  /*1200*/  UIADD3 UR4, UR7, 0x7f, URZ ;  /* 0x0000007f07047890 */ /* 0x000fe2000fffe03f */
[----:B------:R-:W-:Y:S01]  /*1210*/  SHF.R.U32.HI R0, RZ, 0x1, R0 ;  /* 0x00000001ff007819 */ /* 0x000fe20000011600 */
[----:B------:R-:W-:Y:S01]  /*1220*/  IMAD.SHL.U32 R120, R7, 0x40, RZ ;  /* 0x0000004007787824 */ /* 0x000fe200078e00ff */
[----:B------:R-:W-:Y:S01]  /*1230*/  LOP3.LUT R3, R3, 0x7, RZ, 0xc0, !PT ;  /* 0x0000000703037812 */ /* 0x000fe200078ec0ff */
[----:B------:R-:W3:Y:S01]  /*1240*/  LDC.64 R8, c[0x0][0x5c8] ;  /* 0x00017200ff087b82 */ /* 0x000ee20000000a00 */
[----:B------:R-:W-:Y:S01]  /*1250*/  USHF.R.S32.HI UR5, URZ, 0x1f, UR4 ;  /* 0x0000001f3f057899 */ /* 0x000fe20008011404 */
[----:B------:R-:W-:Y:S01]  /*1260*/  LOP3.LUT R0, R0, 0x30, RZ, 0xc0, !PT ;  /* 0x0000003000007812 */ /* 0x000fe200078ec0ff */
[----:B------:R-:W-:Y:S01]  /*1270*/  IMAD.MOV.U32 R6, RZ, RZ, 0x1 ;  /* 0x00000001ff067424 */ /* 0x000fe200078e00ff */
[--C-:B------:R-:W-:Y:S01]  /*1280*/  LOP3.LUT R120, R120, 0x40, R3.reuse, 0xe2, !PT ;  /* 0x0000004078787812 */ /* 0x100fe200078ee203 */
[----:B------:R-:W-:Y:S01]  /*1290*/  ULEA.HI UR5, UR5, UR4, URZ, 0x7 ;  /* 0x0000000405057291 */ /* 0x000fe2000f8f383f */
[-C--:B01----:R-:W-:Y:S01]  /*12a0*/  IADD3 R4, RZ, -R0.reuse, -R3 ;  /* 0x80000000ff047210 */ /* 0x083fe20007ffe803 */
[----:B------:R-:W-:Y:S01]  /*12b0*/  IMAD.U32 R5, RZ, RZ, UR6 ;  /* 0x00000006ff057e24 */ /* 0x000fe2000f8e00ff */
[----:B------:R-:W-:Y:S01]  /*12c0*/  LOP3.LUT R120, R120, R0, RZ, 0xfc, !PT ;  /* 0x0000000078787212 */ /* 0x000fe200078efcff */
[----:B------:R-:W-:Y:S01]  /*12d0*/  USHF.R.S32.HI UR43, URZ, 0x7, UR5 ;  /* 0x000000073f2b7899 */ /* 0x000fe20008011405 */
[----:B------:R-:W-:Y:S01]  /*12e0*/  IMAD.MOV.U32 R0, RZ, RZ, -0x1 ;  /* 0xffffffffff007424 */ /* 0x000fe200078e00ff */
[C---:B------:R-:W-:Y:S01]  /*12f0*/  LOP3.LUT R124, R128.reuse, 0x3, RZ, 0xc0, !PT ;  /* 0x00000003807c7812 */ /* 0x040fe200078ec0ff */
[----:B------:R-:W-:Y:S01]  /*1300*/  IMAD R4, R7, -0x40, R4 ;  /* 0xffffffc007047824 */ /* 0x000fe200078e0204 */
[----:B------:R-:W-:Y:S01]  /*1310*/  UISETP.LT.AND UP0, UPT, UR43, 0x1, UPT ;  /* 0x000000012b00788c */ /* 0x000fe2000bf01270 */
[----:B------:R-:W-:Y:S01]  /*1320*/  LOP3.LUT R129, R128, 0x80, RZ, 0xc0, !PT ;  /* 0x0000008080817812 */ /* 0x000fe200078ec0ff */
[----:B------:R-:W-:Y:S01]  /*1330*/  ULDC UR4, c[0x0][0x284] ;  /* 0x0000a10000047ab9 */ /* 0x000fe20000000800 */
[-C--:B--2---:R-:W-:Y:S01]  /*1340*/  SHF.L.U32 R0, R0, R125.reuse, RZ ;  /* 0x0000007d00007219 */ /* 0x084fe200000006ff */
[----:B------:R-:W-:Y:S01]  /*1350*/  USEL UR44, UR43, 0x1, UP0 ;  /* 0x000000012b2c7887 */ /* 0x000fe20008000000 */
[----:B------:R-:W-:Y:S01]  /*1360*/  IMAD R124, R124, -0x2, R5 ;  /* 0xfffffffe7c7c7824 */ /* 0x000fe200078e0205 */
[----:B------:R-:W-:Y:S01]  /*1370*/  SHF.L.U32 R125, R6, R125, RZ ;  /* 0x0000007d067d7219 */ /* 0x000fe200000006ff */
[----:B------:R-:W-:Y:S01]  /*1380*/  IMAD.SHL.U32 R128, R128, 0x2, RZ ;  /* 0x0000000280807824 */ /* 0x000fe200078e00ff */
[----:B------:R-:W-:Y:S01]  /*1390*/  LOP3.LUT R134, R18, 0x1, RZ, 0xfc, !PT ;  /* 0x0000000112867812 */ /* 0x000fe200078efcff */
[----:B------:R-:W-:Y:S01]  /*13a0*/  VIADD R131, R4, UR4 ;  /* 0x0000000404837c36 */ /* 0x000fe20008000000 */
[----:B------:R-:W-:Y:S01]  /*13b0*/  SHF.R.U32.HI R129, RZ, 0x7, R129 ;  /* 0x00000007ff817819 */ /* 0x000fe20000011681 */
[C---:B---3--:R-:W-:Y:S01]  /*13c0*/  IMAD.SHL.U32 R127, R8.reuse, 0x8, RZ ;  /* 0x00000008087f7824 */ /* 0x048fe200078e00ff */
[----:B------:R-:W-:Y:S01]  /*13d0*/  SHF.L.U64.HI R126, R8, 0x3, R9 ;  /* 0x00000003087e7819 */ /* 0x000fe20000010209 */
[----:B------:R-:W-:Y:S01]  /*13e0*/  IMAD.MOV.U32 R121, RZ, RZ, RZ ;  /* 0x000000ffff797224 */ /* 0x000fe200078e00ff */
[----:B------:R-:W-:Y:S01]  /*13f0*/  LOP3.LUT R130, RZ, R0, RZ, 0x33, !PT ;  /* 0x00000000ff827212 */ /* 0x000fe200078e33ff */
[----:B------:R-:W-:Y:S01]  /*1400*/  UIADD3 UR44, UR43, -UR44, URZ ;  /* 0x8000002c2b2c7290 */ /* 0x000fe2000fffe03f */
[----:B------:R-:W-:Y:S01]  /*1410*/  UMOV UR40, URZ ;  /* 0x0000003f00287c82 */ /* 0x000fe20008000000 */
[----:B------:R-:W-:-:S10]  /*1420*/  UMOV UR42, URZ ;  /* 0x0000003f002a7c82 */ /* 0x000fd40008000000 */
.L_x_226:
[----:B------:R-:W0:Y:S01]  /*1430*/  SHFL.IDX PT, R0, R129, RZ, 0x1f ;  /* 0x00001fff81007589 */ /* 0x000e2200000e0000 */
[----:B-1----:R-:W1:Y:S01]  /*1440*/  S2UR UR7, SR_CgaCtaId ;  /* 0x00000000000779c3 */ /* 0x002e620000008800 */
[----:B------:R-:W-:Y:S01]  /*1450*/  UMOV UR6, 0x400 ;  /* 0x0000040000067882 */ /* 0x000fe20000000000 */
[----:B0-----:R-:W-:Y:S01]  /*1460*/  R2UR UR4, R0 ;  /* 0x00000000000472ca */ /* 0x001fe200000e0000 */
[----:B-1----:R-:W-:-:S12]  /*1470*/  ULEA UR6, UR7, UR6, 0x18 ;  /* 0x0000000607067291 */ /* 0x002fd8000f8ec03f */
[----:B------:R-:W-:-:S04]  /*1480*/  ULEA.HI UR5, UR4, UR4, URZ, 0x1 ;  /* 0x0000000404057291 */ /* 0x000fc8000f8f083f */
[----:B------:R-:W-:-:S04]  /*1490*/  ULOP3.LUT UR5, UR5, 0x7fffe, URZ, 0xc0, !UPT ;  /* 0x0007fffe05057892 */ /* 0x000fc8000f8ec03f */
[----:B------:R-:W-:-:S03]  /*14a0*/  UIADD3 UR5, UR4, -UR5, URZ ;  /* 0x8000000504057290 */ /* 0x000fc6000fffe03f */
[----:B------:R-:W-:Y:S01]  /*14b0*/  ULDC UR4, c[0x0][0x28c] ;  /* 0x0000a30000047ab9 */ /* 0x000fe20000000800 */
[----:B------:R-:W-:Y:S01]  /*14c0*/  ULEA UR5, UR5, UR6, 0xd ;  /* 0x0000000605057291 */ /* 0x000fe2000f8e683f */
[----:B------:R-:W-:-:S03]  /*14d0*/  ISETP.LT.AND P0, PT, RZ, UR4, PT ;  /* 0x00000004ff007c0c */ /* 0x000fc6000bf01270 */
[----:B------:R-:W-:-:S04]  /*14e0*/  UIADD3 UR5, UR5, 0x100, URZ ;  /* 0x0000010005057890 */ /* 0x000fc8000fffe03f */
[----:B------:R-:W-:-:S04]  /*14f0*/  USHF.R.U32.HI UR5, URZ, 0x4, UR5 ;  /* 0x000000043f057899 */ /* 0x000fc80008011605 */
[----:B------:R-:W-:-:S04]  /*1500*/  ULOP3.LUT UR5, UR5, 0x3fff, URZ, 0xc0, !UPT ;  /* 0x00003fff05057892 */ /* 0x000fc8000f8ec03f */
[----:B------:R-:W-:Y:S01]  /*1510*/  ULOP3.LUT UR45, UR5, 0x10000, URZ, 0xfc, !UPT ;  /* 0x00010000052d7892 */ /* 0x000fe2000f8efc3f */
[----:B--234-:R-:W-:Y:S11]  /*1520*/  @P0 BRA `(.L_x_17) ;  /* 0x0000000000400947 */ /* 0x01cff60003800000 */
[----:B------:R-:W-:Y:S01]  /*1530*/  MOV R0, 0x0 ;  /* 0x0000000000007802 */ /* 0x000fe20000000f00 */
[----:B------:R-:W-:Y:S01]  /*1540*/  ULDC.64 UR4, c[0x4][0x68] ;  /* 0x01001a0000047ab9 */ /* 0x000fe20000000a00 */
[----:B------:R-:W-:Y:S01]  /*1550*/  ULDC.64 UR6, c[0x4][0x8] ;  /* 0x0100020000067ab9 */ /* 0x000fe20000000a00 */
[----:B------:R-:W-:Y:S01]  /*1560*/  IMAD.U32 R4, RZ, RZ, UR4 ;  /* 0x00000004ff047e24 */ /* 0x000fe2000f8e00ff */
[----:B------:R0:W1:Y:S01]  /*1570*/  LDC.64 R14, c[0x4][R0] ;  /* 0x01000000000e7b82 */ /* 0x0000620000000a00 */
[----:B------:R-:W-:Y:S01]  /*1580*/  IMAD.U32 R5, RZ, RZ, UR5 ;  /* 0x00000005ff057e24 */ /* 0x000fe2000f8e00ff */
[----:B------:R-:W-:Y:S01]  /*1590*/  ULDC.64 UR4, c[0x4][0x70] ;  /* 0x01001c0000047ab9 */ /* 0x000fe20000000a00 */
[----:B------:R-:W-:Y:S02]  /*15a0*/  IMAD.U32 R10, RZ, RZ, UR6 ;  /* 0x00000006ff0a7e24 */ /* 0x000fe4000f8e00ff */
[----:B------:R-:W-:Y:S02]  /*15b0*/  IMAD.U32 R6, RZ, RZ, UR4 ;  /* 0x00000004ff067e24 */ /* 0x000fe4000f8e00ff */
[----:B------:R-:W-:-:S02]  /*15c0*/  IMAD.U32 R7, RZ, RZ, UR5 ;  /* 0x00000005ff077e24 */ /* 0x000fc4000f8e00ff */
[----:B------:R-:W-:Y:S02]  /*15d0*/  IMAD.U32 R11, RZ, RZ, UR7 ;  /* 0x00000007ff0b7e24 */ /* 0x000fe4000f8e00ff */
[----:B------:R-:W-:Y:S02]  /*15e0*/  IMAD.MOV.U32 R8, RZ, RZ, 0x1e1 ;  /* 0x000001e1ff087424 */ /* 0x000fe400078e00ff */
[----:B------:R-:W-:Y:S02]  /*15f0*/  IMAD.MOV.U32 R12, RZ, RZ, 0x1 ;  /* 0x00000001ff0c7424 */ /* 0x000fe400078e00ff */
[----:B0-----:R-:W-:-:S07]  /*1600*/  IMAD.MOV.U32 R13, RZ, RZ, RZ ;  /* 0x000000ffff0d7224 */ /* 0x001fce00078e00ff */
[----:B------:R-:W-:-:S07]  /*1610*/  LEPC R20, `(.L_x_17) ;  /* 0x000000001014794e */ /* 0x000fce0000000000 */
[----:B-1---5:R-:W-:Y:S05]  /*1620*/  CALL.ABS.NOINC R14 ;  /* 0x000000000e007343 */ /* 0x022fea0003c00000 */
.L_x_17:
[----:B------:R-:W-:-:S13]  /*1630*/  ISETP.NE.AND P0, PT, R134, 0x3, PT ;  /* 0x000000038600780c */ /* 0x000fda0003f05270 */
[----:B------:R-:W-:Y:S05]  /*1640*/  @!P0 BRA `(.L_x_18) ;  /* 0x0000000000048947 */ /* 0x000fea0003800000 */
[----:B------:R-:W-:Y:S01]  /*1650*/  BPT.TRAP 0x1 ;  /* 0x000000040000795c */ /* 0x000fe20000300000 */
.L_x_18:
[----:B------:R-:W0:Y:S01]  /*1660*/  S2UR UR5, SR_CgaCtaId ;  /* 0x00000000000579c3 */ /* 0x000e220000008800 */
[----:B------:R-:W-:Y:S01]  /*1670*/  UMOV UR4, 0x400 ;  /* 0x0000040000047882 */ /* 0x000fe20000000000 */
[----:B------:R-:W-:Y:S02]  /*1680*/  IMAD.U32 R0, RZ, RZ, UR40 ;  /* 0x00000028ff007e24 */ /* 0x000fe4000f8e00ff */
[----:B------:R-:W-:-:S03]  /*1690*/  IMAD.U32 R3, RZ, RZ, UR42 ;  /* 0x0000002aff037e24 */ /* 0x000fc6000f8e00ff */
[----:B------:R-:W-:Y:S01]  /*16a0*/  SHF.L.U32 R0, R0, 0x1f, RZ ;  /* 0x0000001f00007819 */ /* 0x000fe200000006ff */
[----:B0-----:R-:W-:-:S06]  /*16b0*/  ULEA UR4, UR5, UR4, 0x18 ;  /* 0x0000000405047291 */ /* 0x001fcc000f8ec03f */
[----:B------:R-:W-:-:S04]  /*16c0*/  IMAD.U32 R6, RZ, RZ, UR4 ;  /* 0x00000004ff067e24 */ /* 0x000fc8000f8e00ff */
[----:B------:R-:W-:-:S04]  /*16d0*/  IMAD R3, R3, 0x8, R6 ;  /* 0x0000000803037824 */ /* 0x000fc800078e0206 */
[----:B------:R0:W1:Y:S01]  /*16e0*/  SYNCS.PHASECHK.TRANS64.TRYWAIT P1, [R3+URZ], R0 ;  /* 0x00000000030075a7 */ /* 0x000062000802017f */
[----:B------:R-:W-:Y:S05]  /*16f0*/  @!P0 BRA `(.L_x_19) ;  /* 0x0000000000048947 */ /* 0x000fea0003800000 */
[----:B------:R-:W-:Y:S01]  /*1700*/  BPT.TRAP 0x1 ;  /* 0x000000040000795c */ /* 0x000fe20000300000 */
.L_x_19:
[----:B------:R-:W-:-:S05]  /*1710*/  IMAD.U32 R4, RZ, RZ, UR44 ;  /* 0x0000002cff047e24 */ /* 0x000fca000f8e00ff */
[----:B------:R-:W-:Y:S01]  /*1720*/  ISETP.GE.AND P2, PT, R4, 0x1, PT ;  /* 0x000000010400780c */ /* 0x000fe20003f46270 */
[----:B-1----:R-:W-:-:S12]  /*1730*/  @P1 BRA `(.L_x_20) ;  /* 0x0000000000081947 */ /* 0x002fd80003800000 */
[----:B------:R-:W1:Y:S02]  /*1740*/  SYNCS.PHASECHK.TRANS64.TRYWAIT P1, [R3+URZ], R0 ;  /* 0x00000000030075a7 */ /* 0x000e64000802017f */
[----:B-1----:R-:W-:Y:S05]  /*1750*/  @!P1 BRA `(.L_x_21) ;  /* 0x0000008400689947 */ /* 0x002fea0003800000 */
.L_x_20:
[----:B------:R-:W-:Y:S05]  /*1760*/  WARPSYNC.ALL ;  /* 0x0000000000007948 */ /* 0x000fea0003800000 */
[----:B------:R-:W-:Y:S01]  /*1770*/  R2UR UR4, R6 ;  /* 0x00000000060472ca */ /* 0x000fe200000e0000 */
[----:B------:R-:W-:Y:S01]  /*1780*/  ULEA UR5, UR42, UR45, 0xb ;  /* 0x0000002d2a057291 */ /* 0x000fe2000f8e583f */
[----:B------:R-:W-:Y:S01]  /*1790*/  WARPGROUP.ARRIVE ;  /* 0x00000000000079c5 */ /* 0x000fe20000000000 */
[----:B------:R-:W-:Y:S01]  /*17a0*/  UMOV UR9, 0x40000040 ;  /* 0x4000004000097882 */ /* 0x000fe20000000000 */
[----:B------:R-:W-:-:S04]  /*17b0*/  UMOV UR11, 0x40000040 ;  /* 0x40000040000b7882 */ /* 0x000fc80000000000 */
[----:B------:R-:W-:-:S05]  /*17c0*/  UMOV UR8, UR5 ;  /* 0x0000000500087c82 */ /* 0x000fca0008000000 */
[----:B------:R-:W-:-:S04]  /*17d0*/  UIADD3 UR4, UR4, 0x10100, URZ ;  /* 0x0001010004047890 */ /* 0x000fc8000fffe03f */
[----:B------:R-:W-:-:S04]  /*17e0*/  USHF.R.U32.HI UR4, URZ, 0x4, UR4 ;  /* 0x000000043f047899 */ /* 0x000fc80008011604 */
[----:B------:R-:W-:-:S04]  /*17f0*/  ULOP3.LUT UR4, UR4, 0x3fff, URZ, 0xc0, !UPT ;  /* 0x00003fff04047892 */ /* 0x000fc8000f8ec03f */
[----:B------:R-:W-:-:S04]  /*1800*/  ULOP3.LUT UR4, UR4, 0x10000, URZ, 0xfc, !UPT ;  /* 0x0001000004047892 */ /* 0x000fc8000f8efc3f */
[----:B------:R-:W-:-:S07]  /*1810*/  UIMAD UR6, UR42, 0xc00, UR4 ;  /* 0x00000c002a0678a4 */ /* 0x000fce000f8e0204 */
[----:B------:R-:W-:Y:S02]  /*1820*/  UMOV UR10, UR6 ;  /* 0x00000006000a7c82 */ /* 0x000fe40008000000 */
[----:B------:R-:W-:Y:S01]  /*1830*/  HGMMA.64x192x16.F32.BF16 R24, gdesc[UR8], RZ, !UPT, gsb0 ;  /* 0x02e00000081879f0 */ /* 0x000fe2000c0018ff */
[----:B------:R-:W-:Y:S02]  /*1840*/  UIADD3 UR8, UR5, 0x2, URZ ;  /* 0x0000000205087890 */ /* 0x000fe4000fffe03f */
[----:B------:R-:W-:Y:S01]  /*1850*/  UIADD3 UR10, UR6, 0x2, URZ ;  /* 0x00000002060a7890 */ /* 0x000fe2000fffe03f */
[----:B------:R-:W-:Y:S01]  /*1860*/  UMOV UR9, 0x40000040 ;  /* 0x4000004000097882 */ /* 0x000fe20000000000 */
[----:B------:R-:W-:Y:S01]  /*1870*/  UMOV UR11, 0x40000040 ;  /* 0x40000040000b7882 */ /* 0x000fe20000000000 */
[----:B------:R-:W-:Y:S02]  /*1880*/  WARPGROUP.DEPBAR.LE gsb0, 0x0 ;  /* 0x00008000000079c5 */ /* 0x000fe40000010000 */
[----:B------:R-:W-:-:S12]  /*1890*/  WARPGROUP.ARRIVE ;  /* 0x00000000000079c5 */ /* 0x000fd80000000000 */
[----:B------:R-:W-:Y:S01]  /*18a0*/  HGMMA.64x192x16.F32.BF16 R24, gdesc[UR8], R24, gsb0 ;  /* 0x02e00000081879f0 */ /* 0x000fe20008001818 */
        /* <DEDUP_REMOVED lines=41> */
[----:B------:R-:W-:Y:S03]  /*1b40*/  HGMMA.64x192x16.F32.BF16 R24, gdesc[UR8], R24, gsb0 ;  /* 0x02e00000081879f0 */ /* 0x000fe60008001818 */
[----:B------:R-:W-:Y:S02]  /*1b50*/  WARPGROUP.DEPBAR.LE gsb0, 0x0 ;  /* 0x00008000000079c5 */ /* 0x000fe40000010000 */
[----:B------:R-:W-:Y:S05]  /*1b60*/  @!P2 BRA `(.L_x_22) ;  /* 0x000000040098a947 */ /* 0x000fea0003800000 */
[----:B------:R-:W-:Y:S01]  /*1b70*/  UIADD3 UR5, UR42, 0x1, URZ ;  /* 0x000000012a057890 */ /* 0x000fe2000fffe03f */
[----:B01----:R-:W-:Y:S02]  /*1b80*/  IMAD.U32 R0, RZ, RZ, UR44 ;  /* 0x0000002cff007e24 */ /* 0x003fe4000f8e00ff */
[----:B------:R-:W-:Y:S01]  /*1b90*/  IMAD.U32 R3, RZ, RZ, UR42 ;  /* 0x0000002aff037e24 */ /* 0x000fe2000f8e00ff */
[----:B------:R-:W-:-:S04]  /*1ba0*/  UISETP.NE.AND UP0, UPT, UR5, 0x2, UPT ;  /* 0x000000020500788c */ /* 0x000fc8000bf05270 */
[----:B------:R-:W-:Y:S02]  /*1bb0*/  USEL UR6, URZ, 0x1, UP0 ;  /* 0x000000013f067887 */ /* 0x000fe40008000000 */
[----:B------:R-:W-:Y:S02]  /*1bc0*/  USEL UR5, UR5, URZ, UP0 ;  /* 0x0000003f05057287 */ /* 0x000fe40008000000 */
[----:B------:R-:W-:-:S06]  /*1bd0*/  ULOP3.LUT UR6, UR40, UR6, URZ, 0x3c, !UPT ;  /* 0x0000000628067292 */ /* 0x000fcc000f8e3c3f */
[----:B------:R-:W-:-:S07]  /*1be0*/  IMAD.U32 R7, RZ, RZ, UR6 ;  /* 0x00000006ff077e24 */ /* 0x000fce000f8e00ff */
.L_x_29:
[----:B------:R-:W-:Y:S05]  /*1bf0*/  @!P0 BRA `(.L_x_23) ;  /* 0x0000000000048947 */ /* 0x000fea0003800000 */
[----:B------:R-:W-:Y:S01]  /*1c00*/  BPT.TRAP 0x1 ;  /* 0x000000040000795c */ /* 0x000fe20000300000 */
.L_x_23:
[----:B------:R-:W0:Y:S01]  /*1c10*/  S2UR UR7, SR_CgaCtaId ;  /* 0x00000000000779c3 */ /* 0x000e220000008800 */
[----:B------:R-:W-:Y:S01]  /*1c20*/  UMOV UR6, 0x400 ;  /* 0x0000040000067882 */ /* 0x000fe20000000000 */
[----:B------:R-:W-:Y:S01]  /*1c30*/  IMAD.U32 R5, RZ, RZ, UR5 ;  /* 0x00000005ff057e24 */ /* 0x000fe2000f8e00ff */
[----:B------:R-:W-:Y:S01]  /*1c40*/  SHF.L.U32 R4, R7, 0x1f, RZ ;  /* 0x0000001f07047819 */ /* 0x000fe200000006ff */
[----:B0-----:R-:W-:-:S06]  /*1c50*/  ULEA UR6, UR7, UR6, 0x18 ;  /* 0x0000000607067291 */ /* 0x001fcc000f8ec03f */
[----:B------:R-:W-:-:S04]  /*1c60*/  IMAD.U32 R6, RZ, RZ, UR6 ;  /* 0x00000006ff067e24 */ /* 0x000fc8000f8e00ff */
[----:B------:R-:W-:-:S04]  /*1c70*/  IMAD R5, R5, 0x8, R6 ;  /* 0x0000000805057824 */ /* 0x000fc800078e0206 */
[----:B------:R0:W1:Y:S01]  /*1c80*/  SYNCS.PHASECHK.TRANS64.TRYWAIT P1, [R5+URZ], R4 ;  /* 0x00000004050075a7 */ /* 0x000062000802017f */
[----:B------:R-:W-:Y:S05]  /*1c90*/  @!P0 BRA `(.L_x_24) ;  /* 0x0000000000048947 */ /* 0x000fea0003800000 */
[----:B------:R-:W-:Y:S01]  /*1ca0*/  BPT.TRAP 0x1 ;  /* 0x000000040000795c */ /* 0x000fe20000300000 */
.L_x_24:
[----:B-1----:R-:W-:Y:S05]  /*1cb0*/  @P1 BRA `(.L_x_25) ;  /* 0x0000000000081947 */ /* 0x002fea0003800000 */
[----:B------:R-:W1:Y:S02]  /*1cc0*/  SYNCS.PHASECHK.TRANS64.TRYWAIT P1, [R5+URZ], R4 ;  /* 0x00000004050075a7 */ /* 0x000e64000802017f */
[----:B-1----:R-:W-:Y:S05]  /*1cd0*/  @!P1 BRA `(.L_x_26) ;  /* 0x00000080001c9947 */ /* 0x002fea0003800000 */
.L_x_25:
[----:B------:R-:W-:Y:S01]  /*1ce0*/  ULEA UR6, UR5, UR45, 0xb ;  /* 0x0000002d05067291 */ /* 0x000fe2000f8e583f */
[----:B------:R-:W-:Y:S01]  /*1cf0*/  WARPGROUP.ARRIVE ;  /* 0x00000000000079c5 */ /* 0x000fe20000000000 */
[----:B------:R-:W-:Y:S01]  /*1d00*/  UIMAD UR7, UR5, 0xc00, UR4 ;  /* 0x00000c00050778a4 */ /* 0x000fe2000f8e0204 */
[----:B------:R-:W-:Y:S01]  /*1d10*/  UMOV UR9, 0x40000040 ;  /* 0x4000004000097882 */ /* 0x000fe20000000000 */
[----:B------:R-:W-:-:S03]  /*1d20*/  UMOV UR11, 0x40000040 ;  /* 0x40000040000b7882 */ /* 0x000fc60000000000 */
[----:B------:R-:W-:Y:S02]  /*1d30*/  UMOV UR8, UR6 ;  /* 0x0000000600087c82 */ /* 0x000fe40008000000 */
[----:B------:R-:W-:Y:S02]  /*1d40*/  UMOV UR10, UR7 ;  /* 0x00000007000a7c82 */ /* 0x000fe40008000000 */
[----:B------:R-:W-:Y:S01]  /*1d50*/  HGMMA.64x192x16.F32.BF16 R24, gdesc[UR8], R24, gsb0 ;  /* 0x02e00000081879f0 */ /* 0x000fe20008001818 */
[----:B------:R-:W-:Y:S02]  /*1d60*/  UIADD3 UR8, UR6, 0x2, URZ ;  /* 0x0000000206087890 */ /* 0x000fe4000fffe03f */
[----:B------:R-:W-:Y:S01]  /*1d70*/  UIADD3 UR10, UR7, 0x2, URZ ;  /* 0x00000002070a7890 */ /* 0x000fe2000fffe03f */
[----:B------:R-:W-:Y:S01]  /*1d80*/  UMOV UR9, 0x40000040 ;  /* 0x4000004000097882 */ /* 0x000fe20000000000 */
[----:B------:R-:W-:Y:S01]  /*1d90*/  UMOV UR11, 0x40000040 ;  /* 0x40000040000b7882 */ /* 0x000fe20000000000 */
[----:B------:R-:W-:-:S02]  /*1da0*/  WARPGROUP.DEPBAR.LE gsb0, 0x0 ;  /* 0x00008000000079c5 */ /* 0x000fc40000010000 */
        /* <DEDUP_REMOVED lines=46> */
[----:B------:R-:W-:Y:S01]  /*2090*/  BPT.TRAP 0x1 ;  /* 0x000000040000795c */ /* 0x000fe20000300000 */
.L_x_27:
[----:B------:R-:W-:-:S13]  /*20a0*/  ISETP.NE.AND P1, PT, R22, RZ, PT ;  /* 0x000000ff1600720c */ /* 0x000fda0003f25270 */
[----:B01----:R-:W-:-:S04]  /*20b0*/  @P1 IMAD R4, R3, 0x8, R6 ;  /* 0x0000000803041824 */ /* 0x003fc800078e0206 */
[----:B------:R-:W-:-:S05]  /*20c0*/  @P1 VIADD R4, R4, 0x10 ;  /* 0x0000001004041836 */ /* 0x000fca0000000000 */
[----:B------:R-:W-:-:S04]  /*20d0*/  @P1 PRMT R4, R19, 0x654, R4 ;  /* 0x0000065413041816 */ /* 0x000fc80000000004 */
[----:B------:R0:W-:Y:S01]  /*20e0*/  @P1 SYNCS.ARRIVE.TRANS64.RED.A1T0 RZ, [R4+URZ], RZ ;  /* 0x000000ff04ff19a7 */ /* 0x0001e2000810043f */
[----:B------:R-:W-:-:S13]  /*20f0*/  ISETP.GT.U32.AND P1, PT, R18, 0x1, PT ;  /* 0x000000011200780c */ /* 0x000fda0003f24070 */
[----:B0-----:R-:W-:Y:S05]  /*2100*/  @P1 BRA `(.L_x_28) ;  /* 0x0000000000041947 */ /* 0x001fea0003800000 */
[----:B------:R-:W-:Y:S01]  /*2110*/  BPT.TRAP 0x1 ;  /* 0x000000040000795c */ /* 0x000fe20000300000 */
.L_x_28:
[----:B------:R-:W-:Y:S01]  /*2120*/  UIADD3 UR5, UR5, 0x1, URZ ;  /* 0x0000000105057890 */ /* 0x000fe2000fffe03f */
[C---:B------:R-:W-:Y:S01]  /*2130*/  ISETP.GT.AND P2, PT, R0.reuse, 0x1, PT ;  /* 0x000000010000780c */ /* 0x040fe20003f44270 */
[----:B------:R-:W-:Y:S02]  /*2140*/  VIADD R3, R3, 0x1 ;  /* 0x0000000103037836 */ /* 0x000fe40000000000 */
[----:B------:R-:W-:Y:S01]  /*2150*/  UISETP.NE.AND UP0, UPT, UR5, 0x2, UPT ;  /* 0x000000020500788c */ /* 0x000fe2000bf05270 */
[----:B------:R-:W-:Y:S02]  /*2160*/  VIADD R0, R0, 0xffffffff ;  /* 0xffffffff00007836 */ /* 0x000fe40000000000 */
[C---:B------:R-:W-:Y:S01]  /*2170*/  ISETP.NE.AND P1, PT, R3.reuse, 0x2, PT ;  /* 0x000000020300780c */ /* 0x040fe20003f25270 */
[----:B------:R-:W-:Y:S02]  /*2180*/  USEL UR6, URZ, 0x1, UP0 ;  /* 0x000000013f067887 */ /* 0x000fe40008000000 */
[----:B------:R-:W-:Y:S01]  /*2190*/  USEL UR5, UR5, URZ, UP0 ;  /* 0x0000003f05057287 */ /* 0x000fe20008000000 */
[----:B------:R-:W-:-:S03]  /*21a0*/  SEL R3, R3, RZ, P1 ;  /* 0x000000ff03037207 */ /* 0x000fc60000800000 */
[----:B------:R-:W-:Y:S01]  /*21b0*/  LOP3.LUT R7, R7, UR6, RZ, 0x3c, !PT ;  /* 0x0000000607077c12 */ /* 0x000fe2000f8e3cff */
[----:B------:R-:W-:Y:S07]  /*21c0*/  @P2 BRA `(.L_x_29) ;  /* 0xfffffff800882947 */ /* 0x000fee000383ffff */
.L_x_22:
[----:B01----:R-:W0:Y:S02]  /*21d0*/  LDC R0, c[0x0][0x28c] ;  /* 0x0000a300ff007b82 */ /* 0x003e240000000800 */
[----:B0-----:R-:W-:-:S13]  /*21e0*/  ISETP.GE.AND P1, PT, R0, 0x1, PT ;  /* 0x000000010000780c */ /* 0x001fda0003f26270 */
[----:B------:R-:W-:Y:S05]  /*21f0*/  @!P1 BRA `(.L_x_30) ;  /* 0x0000000000389947 */ /* 0x000fea0003800000 */
[----:B------:R-:W-:Y:S05]  /*2200*/  @!P0 BRA `(.L_x_31) ;  /* 0x0000000000048947 */ /* 0x000fea0003800000 */
[----:B------:R-:W-:Y:S01]  /*2210*/  BPT.TRAP 0x1 ;  /* 0x000000040000795c */ /* 0x000fe20000300000 */
.L_x_31:
[----:B------:R-:W-:-:S13]  /*2220*/  ISETP.NE.AND P0, PT, R22, RZ, PT ;  /* 0x000000ff1600720c */ /* 0x000fda0003f05270 */
[----:B------:R-:W-:-:S05]  /*2230*/  VOTEU.ANY UP0, P0 ;  /* 0x00000000003f7886 */ /* 0x000fca0000000100 */
[----:B------:R-:W-:-:S06]  /*2240*/  @UP0 UIADD3 UR4, UR44, UR42, URZ ;  /* 0x0000002a2c040290 */ /* 0x000fcc000fffe03f */
[----:B------:R-:W-:-:S04]  /*2250*/  IMAD.U32 R0, RZ, RZ, UR4 ;  /* 0x00000004ff007e24 */ /* 0x000fc8000f8e00ff */
[----:B------:R-:W-:-:S05]  /*2260*/  @P0 IMAD.SHL.U32 R0, R0, 0x8, RZ ;  /* 0x0000000800000824 */ /* 0x000fca00078e00ff */
[----:B------:R-:W-:-:S04]  /*2270*/  @P0 LOP3.LUT R0, R0, 0x8, RZ, 0xc0, !PT ;  /* 0x0000000800000812 */ /* 0x000fc800078ec0ff */
[----:B------:R-:W-:-:S04]  /*2280*/  @P0 IADD3 R0, R6, 0x10, R0 ;  /* 0x0000001006000810 */ /* 0x000fc80007ffe000 */
[----:B------:R-:W-:-:S04]  /*2290*/  @P0 PRMT R0, R19, 0x654, R0 ;  /* 0x0000065413000816 */ /* 0x000fc80000000000 */
[----:B------:R0:W-:Y:S01]  /*22a0*/  @P0 SYNCS.ARRIVE.TRANS64.RED.A1T0 RZ, [R0+URZ], RZ ;  /* 0x000000ff00ff09a7 */ /* 0x0001e2000810043f */
[----:B------:R-:W-:-:S13]  /*22b0*/  ISETP.GT.U32.AND P0, PT, R18, 0x1, PT ;  /* 0x000000011200780c */ /* 0x000fda0003f04070 */
[----:B0-----:R-:W-:Y:S05]  /*22c0*/  @P0 BRA `(.L_x_30) ;  /* 0x0000000000040947 */ /* 0x001fea0003800000 */
[----:B------:R-:W-:Y:S01]  /*22d0*/  BPT.TRAP 0x1 ;  /* 0x000000040000795c */ /* 0x000fe20000300000 */
.L_x_30:
[----:B------:R-:W-:Y:S01]  /*22e0*/  UIADD3 UR42, UR43, UR42, URZ ;  /* 0x0000002a2b2a7290 */ /* 0x000fe2000fffe03f */
[----:B------:R-:W-:Y:S01]  /*22f0*/  IMAD R3, R132, 0xc0, RZ ;  /* 0x000000c084037824 */ /* 0x000fe200078e02ff */
[----:B------:R-:W-:Y:S01]  /*2300*/  ULDC UR10, c[0x0][0x288] ;  /* 0x0000a200000a7ab9 */ /* 0x000fe20000000800 */
[----:B------:R-:W-:Y:S01]  /*2310*/  SHF.R.S32.HI R9, RZ, 0x1f, R23 ;  /* 0x0000001fff097819 */ /* 0x000fe20000011417 */
[----:B------:R-:W-:Y:S01]  /*2320*/  USHF.R.U32.HI UR4, URZ, 0x1, UR42 ;  /* 0x000000013f047899 */ /* 0x000fe2000801162a */
[----:B------:R-:W-:Y:S01]  /*2330*/  IMAD.SHL.U32 R8, R133, 0x80, RZ ;  /* 0x0000008085087824 */ /* 0x000fe200078e00ff */
[C---:B------:R-:W-:Y:S01]  /*2340*/  LOP3.LUT R10, R3.reuse, 0x6, R128, 0xf8, !PT ;  /* 0x00000006030a7812 */ /* 0x040fe200078ef880 */
[----:B------:R-:W-:Y:S01]  /*2350*/  ULDC.64 UR6, c[0x0][0x5d0] ;  /* 0x0001740000067ab9 */ /* 0x000fe20000000a00 */
[----:B------:R-:W-:Y:S01]  /*2360*/  ULOP3.LUT UR4, UR4, 0x1, URZ, 0xc0, !UPT ;  /* 0x0000000104047892 */ /* 0x000fe2000f8ec03f */
[----:B------:R-:W-:Y:S01]  /*2370*/  ISETP.GE.AND P0, PT, R3, UR10, PT ;  /* 0x0000000a03007c0c */ /* 0x000fe2000bf06270 */
[----:B------:R-:W-:Y:S01]  /*2380*/  ULDC UR11, c[0x0][0x284] ;  /* 0x0000a100000b7ab9 */ /* 0x000fe20000000800 */
[----:B------:R-:W-:Y:S01]  /*2390*/  SHF.R.S32.HI R11, RZ, 0x1f, R10 ;  /* 0x0000001fff0b7819 */ /* 0x000fe2000001140a */
[----:B------:R-:W-:Y:S01]  /*23a0*/  IMAD R0, R9, UR6, RZ ;  /* 0x0000000609007c24 */ /* 0x000fe2000f8e02ff */
[----:B------:R-:W-:Y:S01]  /*23b0*/  UISETP.GT.U32.AND UP1, UPT, UR42, 0x1, UPT ;  /* 0x000000012a00788c */ /* 0x000fe2000bf24070 */
[----:B------:R-:W-:Y:S01]  /*23c0*/  ISETP.GE.OR P0, PT, R8, UR11, P0 ;  /* 0x0000000b08007c0c */ /* 0x000fe20008706670 */
[----:B------:R-:W-:Y:S01]  /*23d0*/  UISETP.NE.U32.AND UP0, UPT, UR4, 0x1, UPT ;  /* 0x000000010400788c */ /* 0x000fe2000bf05070 */
[C---:B------:R-:W-:Y:S01]  /*23e0*/  IMAD R7, R23.reuse, UR7, R0 ;  /* 0x0000000717077c24 */ /* 0x040fe2000f8e0200 */
[----:B------:R-:W-:Y:S01]  /*23f0*/  UISETP.LT.U32.AND UP1, UPT, UR43, 0x2, UP1 ;  /* 0x000000022b00788c */ /* 0x000fe20008f21070 */
[----:B------:R-:W-:Y:S01]  /*2400*/  IMAD.WIDE.U32 R4, R23, UR6, R10 ;  /* 0x0000000617047c25 */ /* 0x000fe2000f8e000a */
[----:B------:R-:W-:Y:S01]  /*2410*/  UISETP.GT.U32.AND UP0, UPT, UR43, 0x1, !UP0 ;  /* 0x000000012b00788c */ /* 0x000fe2000c704070 */
[----:B------:R-:W-:-:S02]  /*2420*/  ULDC.64 UR8, c[0x0][0x5c8] ;  /* 0x0001720000087ab9 */ /* 0x000fc40000000a00 */
[----:B------:R-:W-:Y:S01]  /*2430*/  IMAD.WIDE R136, R133, 0x80, R120 ;  /* 0x0000008085887825 */ /* 0x000fe200078e0278 */
[----:B------:R-:W-:Y:S02]  /*2440*/  USEL UR5, URZ, 0x1, !UP1 ;  /* 0x000000013f057887 */ /* 0x000fe4000c800000 */
[----:B------:R-:W-:Y:S01]  /*2450*/  USEL UR4, URZ, 0x1, !UP0 ;  /* 0x000000013f047887 */ /* 0x000fe2000c000000 */
[----:B------:R-:W-:Y:S01]  /*2460*/  IMAD.IADD R5, R5, 0x1, R7 ;  /* 0x0000000105057824 */ /* 0x000fe200078e0207 */
[----:B------:R-:W-:Y:S01]  /*2470*/  ULOP3.LUT UR42, UR42, 0x1, URZ, 0xc0, !UPT ;  /* 0x000000012a2a7892 */ /* 0x000fe2000f8ec03f */
[----:B------:R-:W-:Y:S01]  /*2480*/  IMAD R7, R137, UR8, RZ ;  /* 0x0000000889077c24 */ /* 0x000fe2000f8e02ff */
[----:B------:R-:W-:Y:S01]  /*2490*/  ULOP3.LUT UR40, UR4, UR40, UR5, 0x96, !UPT ;  /* 0x0000002804287292 */ /* 0x000fe2000f8e9605 */
[----:B------:R-:W-:-:S04]  /*24a0*/  IMAD.WIDE.U32 R138, R136, UR8, R4 ;  /* 0x00000008888a7c25 */ /* 0x000fc8000f8e0004 */
[----:B------:R-:W-:Y:S02]  /*24b0*/  IMAD R7, R136, UR9, R7 ;  /* 0x0000000988077c24 */ /* 0x000fe4000f8e0207 */
[----:B------:R-:W-:Y:S01]  /*24c0*/  IMAD.MOV.U32 R0, RZ, RZ, -0x1 ;  /* 0xffffffffff007424 */ /* 0x000fe200078e00ff */
[----:B------:R-:W-:Y:S06]  /*24d0*/  @P0 BRA `(.L_x_32) ;  /* 0x0000005c00500947 */ /* 0x000fec0003800000 */
[----:B-----5:R-:W-:Y:S01]  /*24e0*/  FSETP.NEU.AND P0, PT, R123, RZ, PT ;  /* 0x000000ff7b00720b */ /* 0x020fe20003f0d000 */
[----:B------:R-:W-:Y:S01]  /*24f0*/  IMAD.IADD R3, R124, 0x1, -R3 ;  /* 0x000000017c037824 */ /* 0x000fe200078e0a03 */
[----:B------:R-:W-:Y:S01]  /*2500*/  BSSY B0, `(.L_x_32) ;  /* 0x00005d1000007945 */ /* 0x000fe20003800000 */
[----:B------:R-:W-:Y:S02]  /*2510*/  IMAD.IADD R8, R131, 0x1, -R8 ;  /* 0x0000000183087824 */ /* 0x000fe400078e0a08 */
[----:B------:R-:W-:Y:S01]  /*2520*/  IMAD.IADD R145, R139, 0x1, R7 ;  /* 0x000000018b917824 */ /* 0x000fe200078e0207 */
[----:B------:R-:W-:-:S04]  /*2530*/  ISETP.GT.AND P2, PT, R3, RZ, PT ;  /* 0x000000ff0300720c */ /* 0x000fc80003f44270 */
[----:B------:R-:W-:-:S03]  /*2540*/  ISETP.GT.AND P1, PT, R8, RZ, P2 ;  /* 0x000000ff0800720c */ /* 0x000fc60001724270 */
[----:B------:R-:W-:Y:S10]  /*2550*/  @!P0 BRA `(.L_x_33) ;  /* 0x0000004000548947 */ /* 0x000ff40003800000 */
[----:B------:R-:W0:Y:S01]  /*2560*/  LDC.64 R12, c[0x0][0x5b8] ;  /* 0x00016e00ff0c7b82 */ /* 0x000e220000000a00 */
[----:B------:R-:W-:-:S07]  /*2570*/  ULDC.64 UR4, c[0x0][0x5c0] ;  /* 0x0001700000047ab9 */ /* 0x000fce0000000a00 */
[----:B------:R-:W1:Y:S08]  /*2580*/  LDC.64 R142, c[0x0][0x5b0] ;  /* 0x00016c00ff8e7b82 */ /* 0x000e700000000a00 */
[----:B------:R-:W2:Y:S01]  /*2590*/  LDC.64 R14, c[0x0][0x5a8] ;  /* 0x00016a00ff0e7b82 */ /* 0x000ea20000000a00 */
[-C--:B0-----:R-:W-:Y:S02]  /*25a0*/  IMAD R4, R9, R12.reuse, RZ ;  /* 0x0000000c09047224 */ /* 0x081fe400078e02ff */
[----:B------:R-:W-:-:S04]  /*25b0*/  IMAD.WIDE.U32 R140, R23, R12, R10 ;  /* 0x0000000c178c7225 */ /* 0x000fc800078e000a */
[----:B------:R-:W-:Y:S02]  /*25c0*/  IMAD R135, R23, R13, R4 ;  /* 0x0000000d17877224 */ /* 0x000fe400078e0204 */
[-C--:B-1----:R-:W-:Y:S02]  /*25d0*/  IMAD R4, R137, R142.reuse, RZ ;  /* 0x0000008e89047224 */ /* 0x082fe400078e02ff */
[----:B------:R-:W-:Y:S02]  /*25e0*/  IMAD.IADD R21, R141, 0x1, R135 ;  /* 0x000000018d157824 */ /* 0x000fe400078e0287 */
[----:B------:R-:W-:Y:S02]  /*25f0*/  IMAD.MOV.U32 R20, RZ, RZ, R140 ;  /* 0x000000ffff147224 */ /* 0x000fe400078e008c */
[C---:B------:R-:W-:Y:S02]  /*2600*/  IMAD R13, R136.reuse, R143, R4 ;  /* 0x0000008f880d7224 */ /* 0x040fe400078e0204 */
[----:B------:R-:W-:-:S04]  /*2610*/  IMAD.WIDE.U32 R4, R136, R142, R20 ;  /* 0x0000008e88047225 */ /* 0x000fc800078e0014 */
[----:B------:R-:W-:Y:S01]  /*2620*/  IMAD.IADD R5, R5, 0x1, R13 ;  /* 0x0000000105057824 */ /* 0x000fe200078e020d */
[----:B--2---:R-:W-:-:S04]  /*2630*/  LEA R6, P0, R4, R14, 0x1 ;  /* 0x0000000e04067211 */ /* 0x004fc800078008ff */
[----:B------:R-:W-:-:S05]  /*2640*/  LEA.HI.X R7, R4, R15, R5, 0x1, P0 ;  /* 0x0000000f04077211 */ /* 0x000fca00000f0c05 */
[----:B------:R0:W2:Y:S01]  /*2650*/  @P1 LDG.E.LTC128B.U16 R9, desc[UR36][R6.64] ;  /* 0x0000002406091981 */ /* 0x0000a2000c1e1520 */
[----:B------:R-:W-:Y:S01]  /*2660*/  IMAD.WIDE.U32 R132, R136, R142, R10 ;  /* 0x0000008e88847225 */ /* 0x000fe200078e000a */
[----:B------:R-:W-:Y:S03]  /*2670*/  BSSY B1, `(.L_x_34) ;  /* 0x0000013000017945 */ /* 0x000fe60003800000 */
[----:B------:R-:W-:Y:S02]  /*2680*/  IMAD.IADD R133, R13, 0x1, R133 ;  /* 0x000000010d857824 */ /* 0x000fe400078e0285 */
[----:B------:R-:W-:-:S04]  /*2690*/  IMAD.WIDE.U32 R132, R23, R12, R132 ;  /* 0x0000000c17847225 */ /* 0x000fc800078e0084 */
[----:B0-----:R-:W-:Y:S01]  /*26a0*/  IMAD.IADD R7, R135, 0x1, R133 ;  /* 0x0000000187077824 */ /* 0x001fe200078e0285 */
[----:B------:R-:W-:Y:S02]  /*26b0*/  LEA R6, P4, R132, R14, 0x1 ;  /* 0x0000000e84067211 */ /* 0x000fe400078808ff */
[----:B------:R-:W-:Y:S02]  /*26c0*/  SHF.L.U64.HI R133, R142, 0x3, R143 ;  /* 0x000000038e857819 */ /* 0x000fe4000001028f */
[----:B------:R-:W-:Y:S01]  /*26d0*/  LEA.HI.X R7, R132, R15, R7, 0x1, P4 ;  /* 0x0000000f84077211 */ /* 0x000fe200020f0c07 */
[----:B------:R-:W-:Y:S02]  /*26e0*/  IMAD.SHL.U32 R132, R142, 0x8, RZ ;  /* 0x000000088e847824 */ /* 0x000fe400078e00ff */
[----:B--2---:R-:W-:-:S04]  /*26f0*/  IMAD.U32 R4, R9, 0x10000, RZ ;  /* 0x0001000009047824 */ /* 0x004fc800078e00ff */
[----:B------:R-:W-:Y:S01]  /*2700*/  FMUL R5, R4, R123 ;  /* 0x0000007b04057220 */ /* 0x000fe20000400000 */
[----:B------:R-:W-:-:S03]  /*2710*/  LEA R4, P0, R138, UR4, 0x1 ;  /* 0x000000048a047c11 */ /* 0x000fc6000f8008ff */
[----:B------:R-:W-:Y:S01]  /*2720*/  FFMA R24, R24, R122, R5 ;  /* 0x0000007a18187223 */ /* 0x000fe20000000005 */
[----:B------:R-:W-:Y:S02]  /*2730*/  LEA.HI.X R5, R138, UR5, R145, 0x1, P0 ;  /* 0x000000058a057c11 */ /* 0x000fe400080f0c91 */
[----:B------:R-:W-:Y:S02]  /*2740*/  ISETP.GT.AND P0, PT, R3, 0x1, PT ;  /* 0x000000010300780c */ /* 0x000fe40003f04270 */
[----:B------:R-:W-:Y:S02]  /*2750*/  F2FP.BF16.F32.PACK_AB R24, RZ, R24 ;  /* 0x00000018ff18723e */ /* 0x000fe400000010ff */
[----:B------:R-:W-:-:S03]  /*2760*/  ISETP.GT.AND P3, PT, R8, RZ, P0 ;  /* 0x000000ff0800720c */ /* 0x000fc60000764270 */
[----:B------:R0:W-:Y:S10]  /*2770*/  @P1 STG.E.U16 desc[UR36][R4.64], R24 ;  /* 0x0000001804001986 */ /* 0x0001f4000c101524 */
[----:B------:R-:W-:Y:S05]  /*2780*/  @!P3 BRA `(.L_x_35) ;  /* 0x000000000004b947 */ /* 0x000fea0003800000 */
[----:B------:R1:W5:Y:S02]  /*2790*/  LDG.E.LTC128B.U16 R9, desc[UR36][R6.64+0x2] ;  /* 0x0000022406097981 */ /* 0x000364000c1e1520 */
.L_x_35:
[----:B------:R-:W-:Y:S05]  /*27a0*/  BSYNC B1 ;  /* 0x0000000000017941 */ /* 0x000fea0003800000 */
.L_x_34:
[----:B------:R-:W-:Y:S01]  /*27b0*/  IMAD.WIDE.U32 R132, R136, R142, R132 ;  /* 0x0000008e88847225 */ /* 0x000fe200078e0084 */
[----:B------:R-:W-:-:S03]  /*27c0*/  ISETP.GT.AND P2, PT, R8, 0x8, P2 ;  /* 0x000000080800780c */ /* 0x000fc60001744270 */
[----:B-----5:R-:W-:Y:S01]  /*27d0*/  IMAD.U32 R20, R9, 0x10000, RZ ;  /* 0x0001000009147824 */ /* 0x020fe200078e00ff */
[----:B------:R-:W-:Y:S01]  /*27e0*/  IADD3 R140, P1, R140, R132, RZ ;  /* 0x000000848c8c7210 */ /* 0x000fe20007f3e0ff */
[--C-:B------:R-:W-:Y:S01]  /*27f0*/  IMAD.IADD R13, R13, 0x1, R133.reuse ;  /* 0x000000010d0d7824 */ /* 0x100fe200078e0285 */
[----:B------:R-:W-:Y:S01]  /*2800*/  PRMT R133, R9, 0x7610, R133 ;  /* 0x0000761009857816 */ /* 0x000fe20000000085 */
[----:B------:R-:W-:Y:S02]  /*2810*/  FMUL R20, R20, R123 ;  /* 0x0000007b14147220 */ /* 0x000fe40000400000 */
[----:B------:R-:W-:Y:S02]  /*2820*/  IMAD.X R21, R13, 0x1, R21, P1 ;  /* 0x000000010d157824 */ /* 0x000fe400008e0615 */
[----:B------:R-:W-:Y:S01]  /*2830*/  FFMA R25, R25, R122, R20 ;  /* 0x0000007a19197223 */ /* 0x000fe20000000014 */
[----:B------:R-:W-:-:S04]  /*2840*/  LEA R20, P1, R140, R14, 0x1 ;  /* 0x0000000e8c147211 */ /* 0x000fc800078208ff */
[----:B------:R-:W-:Y:S02]  /*2850*/  F2FP.BF16.F32.PACK_AB R25, RZ, R25 ;  /* 0x00000019ff19723e */ /* 0x000fe400000010ff */
[----:B------:R-:W-:-:S03]  /*2860*/  LEA.HI.X R21, R140, R15, R21, 0x1, P1 ;  /* 0x0000000f8c157211 */ /* 0x000fc600008f0c15 */
[----:B------:R2:W-:Y:S04]  /*2870*/  @P3 STG.E.U16 desc[UR36][R4.64+0x2], R25 ;  /* 0x0000021904003986 */ /* 0x0005e8000c101524 */
[----:B------:R-:W3:Y:S01]  /*2880*/  @P2 LDG.E.LTC128B.U16 R133, desc[UR36][R20.64] ;  /* 0x0000002414852981 */ /* 0x000ee2000c1e1520 */
[----:B0-----:R-:W-:Y:S01]  /*2890*/  IADD3 R24, P1, R10, R132, RZ ;  /* 0x000000840a187210 */ /* 0x001fe20007f3e0ff */
[----:B------:R-:W-:Y:S01]  /*28a0*/  BSSY B1, `(.L_x_36) ;  /* 0x0000011000017945 */ /* 0x000fe20003800000 */
[----:B------:R-:W-:-:S03]  /*28b0*/  ISETP.GT.AND P0, PT, R8, 0x8, P0 ;  /* 0x000000080800780c */ /* 0x000fc60000704270 */
[----:B--2---:R-:W-:Y:S01]  /*28c0*/  IMAD.X R25, R11, 0x1, R13, P1 ;  /* 0x000000010b197824 */ /* 0x004fe200008e060d */
[----:B------:R-:W-:Y:S01]  /*28d0*/  SHF.L.U64.HI R13, R127, 0x1, R126 ;  /* 0x000000017f0d7819 */ /* 0x000fe2000001027e */
[----:B------:R-:W-:Y:S01]  /*28e0*/  IMAD.WIDE.U32 R24, R23, R12, R24 ;  /* 0x0000000c17187225 */ /* 0x000fe200078e0018 */
[----:B------:R-:W-:-:S03]  /*28f0*/  LEA R12, P1, R127, R4, 0x1 ;  /* 0x000000047f0c7211 */ /* 0x000fc600078208ff */
[----:B------:R-:W-:Y:S02]  /*2900*/  IMAD.IADD R11, R135, 0x1, R25 ;  /* 0x00000001870b7824 */ /* 0x000fe400078e0219 */
[----:B------:R-:W-:Y:S02]  /*2910*/  IMAD.X R13, R13, 0x1, R5, P1 ;  /* 0x000000010d0d7824 */ /* 0x000fe400008e0605 */
[----:B---3--:R-:W-:-:S04]  /*2920*/  IMAD.U32 R10, R133, 0x10000, RZ ;  /* 0x00010000850a7824 */ /* 0x008fc800078e00ff */
[----:B------:R-:W-:Y:S01]  /*2930*/  FMUL R9, R10, R123 ;  /* 0x0000007b0a097220 */ /* 0x000fe20000400000 */
[----:B------:R-:W-:-:S03]  /*2940*/  LEA R10, P3, R24, R14, 0x1 ;  /* 0x0000000e180a7211 */ /* 0x000fc600078608ff */
[----:B------:R-:W-:Y:S01]  /*2950*/  FFMA R9, R26, R122, R9 ;  /* 0x0000007a1a097223 */ /* 0x000fe20000000009 */
[----:B------:R-:W-:-:S04]  /*2960*/  LEA.HI.X R11, R24, R15, R11, 0x1, P3 ;  /* 0x0000000f180b7211 */ /* 0x000fc800018f0c0b */
[----:B------:R-:W-:-:S05]  /*2970*/  F2FP.BF16.F32.PACK_AB R9, RZ, R9 ;  /* 0x00000009ff09723e */ /* 0x000fca00000010ff */
[----:B------:R0:W-:Y:S01]  /*2980*/  @P2 STG.E.U16 desc[UR36][R12.64], R9 ;  /* 0x000000090c002986 */ /* 0x0001e2000c101524 */
[----:B------:R-:W-:Y:S05]  /*2990*/  @!P0 BRA `(.L_x_37) ;  /* 0x0000000000048947 */ /* 0x000fea0003800000 */
[----:B------:R2:W5:Y:S02]  /*29a0*/  LDG.E.LTC128B.U16 R133, desc[UR36][R10.64+0x2] ;  /* 0x000002240a857981 */ /* 0x000564000c1e1520 */
.L_x_37:
[----:B------:R-:W-:Y:S05]  /*29b0*/  BSYNC B1 ;  /* 0x0000000000017941 */ /* 0x000fea0003800000 */
.L_x_36:
[----:B-----5:R-:W-:Y:S01]  /*29c0*/  IMAD.U32 R14, R133, 0x10000, RZ ;  /* 0x00010000850e7824 */ /* 0x020fe200078e00ff */
[----:B------:R-:W-:Y:S01]  /*29d0*/  ISETP.GT.AND P1, PT, R3, 0x8, PT ;  /* 0x000000080300780c */ /* 0x000fe20003f24270 */
[----:B------:R-:W-:Y:S02]  /*29e0*/  BSSY B1, `(.L_x_38) ;  /* 0x0000008000017945 */ /* 0x000fe40003800000 */
[----:B------:R-:W-:Y:S01]  /*29f0*/  FMUL R14, R14, R123 ;  /* 0x0000007b0e0e7220 */ /* 0x000fe20000400000 */
[----:B------:R-:W-:-:S03]  /*2a00*/  ISETP.GT.AND P2, PT, R8, RZ, P1 ;  /* 0x000000ff0800720c */ /* 0x000fc60000f44270 */
[----:B------:R-:W-:-:S05]  /*2a10*/  FFMA R14, R27, R122, R14 ;  /* 0x0000007a1b0e7223 */ /* 0x000fca000000000e */
[----:B------:R-:W-:-:S05]  /*2a20*/  F2FP.BF16.F32.PACK_AB R14, RZ, R14 ;  /* 0x0000000eff0e723e */ /* 0x000fca00000010ff */
[----:B------:R3:W-:Y:S01]  /*2a30*/  @P0 STG.E.U16 desc[UR36][R12.64+0x2], R14 ;  /* 0x0000020e0c000986 */ /* 0x0007e2000c101524 */
[----:B------:R-:W-:Y:S05]  /*2a40*/  @!P2 BRA `(.L_x_39) ;  /* 0x000000000004a947 */ /* 0x000fea0003800000 */
[----:B------:R4:W5:Y:S02]  /*2a50*/  LDG.E.LTC128B.U16 R133, desc[UR36][R6.64+0x10] ;  /* 0x0000102406857981 */ /* 0x000964000c1e1520 */
.L_x_39:
[----:B------:R-:W-:Y:S05]  /*2a60*/  BSYNC B1 ;  /* 0x0000000000017941 */ /* 0x000fea0003800000 */
.L_x_38:
[----:B---3-5:R-:W-:Y:S01]  /*2a70*/  IMAD.U32 R14, R133, 0x10000, RZ ;  /* 0x00010000850e7824 */ /* 0x028fe200078e00ff */
[----:B------:R-:W-:Y:S01]  /*2a80*/  ISETP.GT.AND P0, PT, R3, 0x9, PT ;  /* 0x000000090300780c */ /* 0x000fe20003f04270 */
[----:B------:R-:W-:Y:S02]  /*2a90*/  BSSY B1, `(.L_x_40) ;  /* 0x0000008000017945 */ /* 0x000fe40003800000 */
[----:B0-----:R-:W-:Y:S01]  /*2aa0*/  FMUL R9, R14, R123 ;  /* 0x0000007b0e097220 */ /* 0x001fe20000400000 */
[----:B------:R-:W-:-:S03]  /*2ab0*/  ISETP.GT.AND P3, PT, R8, RZ, P0 ;  /* 0x000000ff0800720c */ /* 0x000fc60000764270 */
[----:B------:R-:W-:-:S05]  /*2ac0*/  FFMA R9, R28, R122, R9 ;  /* 0x0000007a1c097223 */ /* 0x000fca0000000009 */
[----:B------:R-:W-:-:S05]  /*2ad0*/  F2FP.BF16.F32.PACK_AB R9, RZ, R9 ;  /* 0x00000009ff09723e */ /* 0x000fca00000010ff */
[----:B------:R0:W-:Y:S01]  /*2ae0*/  @P2 STG.E.U16 desc[UR36][R4.64+0x10], R9 ;  /* 0x0000100904002986 */ /* 0x0001e2000c101524 */
[----:B------:R-:W-:Y:S05]  /*2af0*/  @!P3 BRA `(.L_x_41) ;  /* 0x000000000004b947 */ /* 0x000fea0003800000 */
[----:B------:R3:W5:Y:S02]  /*2b00*/  LDG.E.LTC128B.U16 R133, desc[UR36][R6.64+0x12] ;  /* 0x0000122406857981 */ /* 0x000764000c1e1520 */
.L_x_41:
[----:B------:R-:W-:Y:S05]  /*2b10*/  BSYNC B1 ;  /* 0x0000000000017941 */ /* 0x000fea0003800000 */
.L_x_40:
[----:B-----5:R-:W-:Y:S01]  /*2b20*/  IMAD.U32 R14, R133, 0x10000, RZ ;  /* 0x00010000850e7824 */ /* 0x020fe200078e00ff */
[----:B------:R-:W-:Y:S01]  /*2b30*/  ISETP.GT.AND P1, PT, R8, 0x8, P1 ;  /* 0x000000080800780c */ /* 0x000fe20000f24270 */
[----:B------:R-:W-:Y:S02]  /*2b40*/  BSSY B1, `(.L_x_42) ;  /* 0x0000007000017945 */ /* 0x000fe40003800000 */
[----:B------:R-:W-:-:S04]  /*2b50*/  FMUL R14, R14, R123 ;  /* 0x0000007b0e0e7220 */ /* 0x000fc80000400000 */
[----:B------:R-:W-:-:S05]  /*2b60*/  FFMA R14, R29, R122, R14 ;  /* 0x0000007a1d0e7223 */ /* 0x000fca000000000e */
[----:B------:R-:W-:-:S05]  /*2b70*/  F2FP.BF16.F32.PACK_AB R14, RZ, R14 ;  /* 0x0000000eff0e723e */ /* 0x000fca00000010ff */
[----:B------:R0:W-:Y:S01]  /*2b80*/  @P3 STG.E.U16 desc[UR36][R4.64+0x12], R14 ;  /* 0x0000120e04003986 */ /* 0x0001e2000c101524 */
[----:B------:R-:W-:Y:S05]  /*2b90*/  @!P1 BRA `(.L_x_43) ;  /* 0x0000000000049947 */ /* 0x000fea0003800000 */
[----:B------:R0:W5:Y:S02]  /*2ba0*/  LDG.E.LTC128B.U16 R133, desc[UR36][R10.64+0x10] ;  /* 0x000010240a857981 */ /* 0x000164000c1e1520 */
.L_x_43:
[----:B------:R-:W-:Y:S05]  /*2bb0*/  BSYNC B1 ;  /* 0x0000000000017941 */ /* 0x000fea0003800000 */
.L_x_42:
[----:B0----5:R-:W-:Y:S01]  /*2bc0*/  IMAD.U32 R14, R133, 0x10000, RZ ;  /* 0x00010000850e7824 */ /* 0x021fe200078e00ff */
        /* <DEDUP_REMOVED lines=8> */
.L_x_45:
[----:B------:R-:W-:Y:S05]  /*2c50*/  BSYNC B1 ;  /* 0x0000000000017941 */ /* 0x000fea0003800000 */
.L_x_44:
        /* <DEDUP_REMOVED lines=10> */
.L_x_47:
[----:B------:R-:W-:Y:S05]  /*2d00*/  BSYNC B1 ;  /* 0x0000000000017941 */ /* 0x000fea0003800000 */
.L_x_46:
[----:B0----5:R-:W-:Y:S01]  /*2d10*/  IMAD.U32 R14, R133, 0x10000, RZ ;  /* 0x00010000850e7824 */ /* 0x021fe200078e00ff */
        /* <DEDUP_REMOVED lines=9> */
.L_x_49:
[----:B------:R-:W-:Y:S05]  /*2db0*/  BSYNC B1 ;  /* 0x0000000000017941 */ /* 0x000fea0003800000 */
.L_x_48:
        /* <DEDUP_REMOVED lines=9> */
.L_x_51:
[----:B------:R-:W-:Y:S05]  /*2e50*/  BSYNC B1 ;  /* 0x0000000000017941 */ /* 0x000fea0003800000 */
.L_x_50:
        /* <DEDUP_REMOVED lines=9> */
.L_x_53:
[----:B------:R-:W-:Y:S05]  /*2ef0*/  BSYNC B1 ;  /* 0x0000000000017941 */ /* 0x000fea0003800000 */
.L_x_52:
        /* <DEDUP_REMOVED lines=10> */
.L_x_55:
[----:B------:R-:W-:Y:S05]  /*2fa0*/  BSYNC B1 ;  /* 0x0000000000017941 */ /* 0x000fea0003800000 */
.L_x_54:
        /* <DEDUP_REMOVED lines=10> */
.L_x_57:
[----:B------:R-:W-:Y:S05]  /*3050*/  BSYNC B1 ;  /* 0x0000000000017941 */ /* 0x000fea0003800000 */
.L_x_56:
        /* <DEDUP_REMOVED lines=9> */
.L_x_59:
[----:B------:R-:W-:Y:S05]  /*30f0*/  BSYNC B1 ;  /* 0x0000000000017941 */ /* 0x000fea0003800000 */
.L_x_58:
        /* <DEDUP_REMOVED lines=9> */
.L_x_61:
[----:B------:R-:W-:Y:S05]  /*3190*/  BSYNC B1 ;  /* 0x0000000000017941 */ /* 0x000fea0003800000 */
.L_x_60:
        /* <DEDUP_REMOVED lines=10> */
.L_x_63:
[----:B------:R-:W-:Y:S05]  /*3240*/  BSYNC B1 ;  /* 0x0000000000017941 */ /* 0x000fea0003800000 */
.L_x_62:
        /* <DEDUP_REMOVED lines=10> */
.L_x_65:
[----:B------:R-:W-:Y:S05]  /*32f0*/  BSYNC B1 ;  /* 0x0000000000017941 */ /* 0x000fea0003800000 */
.L_x_64:
        /* <DEDUP_REMOVED lines=9> */
.L_x_67:
[----:B------:R-:W-:Y:S05]  /*3390*/  BSYNC B1 ;  /* 0x0000000000017941 */ /* 0x000fea0003800000 */
.L_x_66:
        /* <DEDUP_REMOVED lines=9> */
.L_x_69:
[----:B------:R-:W-:Y:S05]  /*3430*/  BSYNC B1 ;  /* 0x0000000000017941 */ /* 0x000fea0003800000 */
.L_x_68:
        /* <DEDUP_REMOVED lines=10> */
.L_x_71:
[----:B------:R-:W-:Y:S05]  /*34e0*/  BSYNC B1 ;  /* 0x0000000000017941 */ /* 0x000fea0003800000 */
.L_x_70:
        /* <DEDUP_REMOVED lines=10> */
.L_x_73:
[----:B------:R-:W-:Y:S05]  /*3590*/  BSYNC B1 ;  /* 0x0000000000017941 */ /* 0x000fea0003800000 */
.L_x_72:
        /* <DEDUP_REMOVED lines=9> */
.L_x_75:
[----:B------:R-:W-:Y:S05]  /*3630*/  BSYNC B1 ;  /* 0x0000000000017941 */ /* 0x000fea0003800000 */
.L_x_74:
        /* <DEDUP_REMOVED lines=9> */
.L_x_77:
[----:B------:R-:W-:Y:S05]  /*36d0*/  BSYNC B1 ;  /* 0x0000000000017941 */ /* 0x000fea0003800000 */
.L_x_76:
        /* <DEDUP_REMOVED lines=10> */
.L_x_79:
[----:B------:R-:W-:Y:S05]  /*3780*/  BSYNC B1 ;  /* 0x0000000000017941 */ /* 0x000fea0003800000 */
.L_x_78:
        /* <DEDUP_REMOVED lines=10> */
.L_x_81:
[----:B------:R-:W-:Y:S05]  /*3830*/  BSYNC B1 ;  /* 0x0000000000017941 */ /* 0x000fea0003800000 */
.L_x_80:
        /* <DEDUP_REMOVED lines=9> */
.L_x_83:
[----:B------:R-:W-:Y:S05]  /*38d0*/  BSYNC B1 ;  /* 0x0000000000017941 */ /* 0x000fea0003800000 */
.L_x_82:
        /* <DEDUP_REMOVED lines=9> */
.L_x_85:
[----:B------:R-:W-:Y:S05]  /*3970*/  BSYNC B1 ;  /* 0x0000000000017941 */ /* 0x000fea0003800000 */
.L_x_84:
        /* <DEDUP_REMOVED lines=10> */
.L_x_87:
[----:B------:R-:W-:Y:S05]  /*3a20*/  BSYNC B1 ;  /* 0x0000000000017941 */ /* 0x000fea0003800000 */
.L_x_86:
        /* <DEDUP_REMOVED lines=10> */
.L_x_89:
[----:B------:R-:W-:Y:S05]  /*3ad0*/  BSYNC B1 ;  /* 0x0000000000017941 */ /* 0x000fea0003800000 */
.L_x_88:
        /* <DEDUP_REMOVED lines=9> */
.L_x_91:
[----:B------:R-:W-:Y:S05]  /*3b70*/  BSYNC B1 ;  /* 0x0000000000017941 */ /* 0x000fea0003800000 */
.L_x_90:
        /* <DEDUP_REMOVED lines=9> */
.L_x_93:
[----:B------:R-:W-:Y:S05]  /*3c10*/  BSYNC B1 ;  /* 0x0000000000017941 */ /* 0x000fea0003800000 */
.L_x_92:
        /* <DEDUP_REMOVED lines=10> */
.L_x_95:
[----:B------:R-:W-:Y:S05]  /*3cc0*/  BSYNC B1 ;  /* 0x0000000000017941 */ /* 0x000fea0003800000 */
.L_x_94:
        /* <DEDUP_REMOVED lines=10> */
.L_x_97:
[----:B------:R-:W-:Y:S05]  /*3d70*/  BSYNC B1 ;  /* 0x0000000000017941 */ /* 0x000fea0003800000 */
.L_x_96:
        /* <DEDUP_REMOVED lines=9> */
.L_x_99:
[----:B------:R-:W-:Y:S05]  /*3e10*/  BSYNC B1 ;  /* 0x0000000000017941 */ /* 0x000fea0003800000 */
.L_x_98:
        /* <DEDUP_REMOVED lines=9> */
.L_x_101:
[----:B------:R-:W-:Y:S05]  /*3eb0*/  BSYNC B1 ;  /* 0x0000000000017941 */ /* 0x000fea0003800000 */
.L_x_100:
        /* <DEDUP_REMOVED lines=10> */
.L_x_103:
[----:B------:R-:W-:Y:S05]  /*3f60*/  BSYNC B1 ;  /* 0x0000000000017941 */ /* 0x000fea0003800000 */
.L_x_102:
        /* <DEDUP_REMOVED lines=10> */
.L_x_105:
[----:B------:R-:W-:Y:S05]  /*4010*/  BSYNC B1 ;  /* 0x0000000000017941 */ /* 0x000fea0003800000 */
.L_x_104:
        /* <DEDUP_REMOVED lines=9> */
.L_x_107:
[----:B------:R-:W-:Y:S05]  /*40b0*/  BSYNC B1 ;  /* 0x0000000000017941 */ /* 0x000fea0003800000 */
.L_x_106:
        /* <DEDUP_REMOVED lines=9> */
.L_x_109:
[----:B------:R-:W-:Y:S05]  /*4150*/  BSYNC B1 ;  /* 0x0000000000017941 */ /* 0x000fea0003800000 */
.L_x_108:
        /* <DEDUP_REMOVED lines=10> */
.L_x_111:
[----:B------:R-:W-:Y:S05]  /*4200*/  BSYNC B1 ;  /* 0x0000000000017941 */ /* 0x000fea0003800000 */
.L_x_110:
        /* <DEDUP_REMOVED lines=10> */
.L_x_113:
[----:B------:R-:W-:Y:S05]  /*42b0*/  BSYNC B1 ;  /* 0x0000000000017941 */ /* 0x000fea0003800000 */
.L_x_112:
        /* <DEDUP_REMOVED lines=9> */
.L_x_115:
[----:B------:R-:W-:Y:S05]  /*4350*/  BSYNC B1 ;  /* 0x0000000000017941 */ /* 0x000fea0003800000 */
.L_x_114:
        /* <DEDUP_REMOVED lines=9> */
.L_x_117:
[----:B------:R-:W-:Y:S05]  /*43f0*/  BSYNC B1 ;  /* 0x0000000000017941 */ /* 0x000fea0003800000 */
.L_x_116:
        /* <DEDUP_REMOVED lines=10> */
.L_x_119:
[----:B------:R-:W-:Y:S05]  /*44a0*/  BSYNC B1 ;  /* 0x0000000000017941 */ /* 0x000fea0003800000 */
.L_x_118:
        /* <DEDUP_REMOVED lines=10> */
.L_x_121:
[----:B------:R-:W-:Y:S05]  /*4550*/  BSYNC B1 ;  /* 0x0000000000017941 */ /* 0x000fea0003800000 */
.L_x_120:
        /* <DEDUP_REMOVED lines=9> */
.L_x_123:
[----:B------:R-:W-:Y:S05]  /*45f0*/  BSYNC B1 ;  /* 0x0000000000017941 */ /* 0x000fea0003800000 */
.L_x_122:
        /* <DEDUP_REMOVED lines=9> */
.L_x_125:
[----:B------:R-:W-:Y:S05]  /*4690*/  BSYNC B1 ;  /* 0x0000000000017941 */ /* 0x000fea0003800000 */
.L_x_124:
        /* <DEDUP_REMOVED lines=10> */
.L_x_127:
[----:B------:R-:W-:Y:S05]  /*4740*/  BSYNC B1 ;  /* 0x0000000000017941 */ /* 0x000fea0003800000 */
.L_x_126:
        /* <DEDUP_REMOVED lines=10> */
.L_x_129:
[----:B------:R-:W-:Y:S05]  /*47f0*/  BSYNC B1 ;  /* 0x0000000000017941 */ /* 0x000fea0003800000 */
.L_x_128:
        /* <DEDUP_REMOVED lines=9> */
.L_x_131:
[----:B------:R-:W-:Y:S05]  /*4890*/  BSYNC B1 ;  /* 0x0000000000017941 */ /* 0x000fea0003800000 */
.L_x_130:
        /* <DEDUP_REMOVED lines=9> */
.L_x_133:
[----:B------:R-:W-:Y:S05]  /*4930*/  BSYNC B1 ;  /* 0x0000000000017941 */ /* 0x000fea0003800000 */
.L_x_132:
        /* <DEDUP_REMOVED lines=10> */
.L_x_135:
[----:B------:R-:W-:Y:S05]  /*49e0*/  BSYNC B1 ;  /* 0x0000000000017941 */ /* 0x000fea0003800000 */
.L_x_134:
        /* <DEDUP_REMOVED lines=10> */
.L_x_137:
[----:B------:R-:W-:Y:S05]  /*4a90*/  BSYNC B1 ;  /* 0x0000000000017941 */ /* 0x000fea0003800000 */
.L_x_136:
        /* <DEDUP_REMOVED lines=9> */
.L_x_139:
[----:B------:R-:W-:Y:S05]  /*4b30*/  BSYNC B1 ;  /* 0x0000000000017941 */ /* 0x000fea0003800000 */
.L_x_138:
        /* <DEDUP_REMOVED lines=9> */
.L_x_141:
[----:B------:R-:W-:Y:S05]  /*4bd0*/  BSYNC B1 ;  /* 0x0000000000017941 */ /* 0x000fea0003800000 */
.L_x_140:
        /* <DEDUP_REMOVED lines=10> */
.L_x_143:
[----:B------:R-:W-:Y:S05]  /*4c80*/  BSYNC B1 ;  /* 0x0000000000017941 */ /* 0x000fea0003800000 */
.L_x_142:
        /* <DEDUP_REMOVED lines=10> */
.L_x_145:
[----:B------:R-:W-:Y:S05]  /*4d30*/  BSYNC B1 ;  /* 0x0000000000017941 */ /* 0x000fea0003800000 */
.L_x_144:
        /* <DEDUP_REMOVED lines=9> */
.L_x_147:
[----:B------:R-:W-:Y:S05]  /*4dd0*/  BSYNC B1 ;  /* 0x0000000000017941 */ /* 0x000fea0003800000 */
.L_x_146:
        /* <DEDUP_REMOVED lines=9> */
.L_x_149:
[----:B------:R-:W-:Y:S05]  /*4e70*/  BSYNC B1 ;  /* 0x0000000000017941 */ /* 0x000fea0003800000 */
.L_x_148:
        /* <DEDUP_REMOVED lines=10> */
.L_x_151:
[----:B------:R-:W-:Y:S05]  /*4f20*/  BSYNC B1 ;  /* 0x0000000000017941 */ /* 0x000fea0003800000 */
.L_x_150:
        /* <DEDUP_REMOVED lines=10> */
.L_x_153:
[----:B------:R-:W-:Y:S05]  /*4fd0*/  BSYNC B1 ;  /* 0x0000000000017941 */ /* 0x000fea0003800000 */
.L_x_152:
        /* <DEDUP_REMOVED lines=9> */
.L_x_155:
[----:B------:R-:W-:Y:S05]  /*5070*/  BSYNC B1 ;  /* 0x0000000000017941 */ /* 0x000fea0003800000 */
.L_x_154:
        /* <DEDUP_REMOVED lines=9> */
.L_x_157:
[----:B------:R-:W-:Y:S05]  /*5110*/  BSYNC B1 ;  /* 0x0000000000017941 */ /* 0x000fea0003800000 */
.L_x_156:
        /* <DEDUP_REMOVED lines=10> */
.L_x_159:
[----:B------:R-:W-:Y:S05]  /*51c0*/  BSYNC B1 ;  /* 0x0000000000017941 */ /* 0x000fea0003800000 */
.L_x_158:
        /* <DEDUP_REMOVED lines=10> */
.L_x_161:
[----:B------:R-:W-:Y:S05]  /*5270*/  BSYNC B1 ;  /* 0x0000000000017941 */ /* 0x000fea0003800000 */
.L_x_160:
        /* <DEDUP_REMOVED lines=9> */
.L_x_163:
[----:B------:R-:W-:Y:S05]  /*5310*/  BSYNC B1 ;  /* 0x0000000000017941 */ /* 0x000fea0003800000 */
.L_x_162:
        /* <DEDUP_REMOVED lines=9> */
.L_x_165:
[----:B------:R-:W-:Y:S05]  /*53b0*/  BSYNC B1 ;  /* 0x0000000000017941 */ /* 0x000fea0003800000 */
.L_x_164:
        /* <DEDUP_REMOVED lines=10> */
.L_x_167:
[----:B------:R-:W-:Y:S05]  /*5460*/  BSYNC B1 ;  /* 0x0000000000017941 */ /* 0x000fea0003800000 */
.L_x_166:
        /* <DEDUP_REMOVED lines=10> */
.L_x_169:
[----:B------:R-:W-:Y:S05]  /*5510*/  BSYNC B1 ;  /* 0x0000000000017941 */ /* 0x000fea0003800000 */
.L_x_168:
        /* <DEDUP_REMOVED lines=9> */
.L_x_171:
[----:B------:R-:W-:Y:S05]  /*55b0*/  BSYNC B1 ;  /* 0x0000000000017941 */ /* 0x000fea0003800000 */
.L_x_170:
        /* <DEDUP_REMOVED lines=9> */
.L_x_173:
[----:B------:R-:W-:Y:S05]  /*5650*/  BSYNC B1 ;  /* 0x0000000000017941 */ /* 0x000fea0003800000 */
.L_x_172:
        /* <DEDUP_REMOVED lines=10> */
.L_x_175:
[----:B------:R-:W-:Y:S05]  /*5700*/  BSYNC B1 ;  /* 0x0000000000017941 */ /* 0x000fea0003800000 */
.L_x_174:
        /* <DEDUP_REMOVED lines=10> */
.L_x_177:
[----:B------:R-:W-:Y:S05]  /*57b0*/  BSYNC B1 ;  /* 0x0000000000017941 */ /* 0x000fea0003800000 */
.L_x_176:
        /* <DEDUP_REMOVED lines=9> */
.L_x_179:
[----:B------:R-:W-:Y:S05]  /*5850*/  BSYNC B1 ;  /* 0x0000000000017941 */ /* 0x000fea0003800000 */
.L_x_178:
        /* <DEDUP_REMOVED lines=9> */
.L_x_181:
[----:B------:R-:W-:Y:S05]  /*58f0*/  BSYNC B1 ;  /* 0x0000000000017941 */ /* 0x000fea0003800000 */
.L_x_180:
        /* <DEDUP_REMOVED lines=10> */
.L_x_183:
[----:B------:R-:W-:Y:S05]  /*59a0*/  BSYNC B1 ;  /* 0x0000000000017941 */ /* 0x000fea0003800000 */
.L_x_182:
        /* <DEDUP_REMOVED lines=10> */
.L_x_185:
[----:B------:R-:W-:Y:S05]  /*5a50*/  BSYNC B1 ;  /* 0x0000000000017941 */ /* 0x000fea0003800000 */
.L_x_184:
        /* <DEDUP_REMOVED lines=9> */
.L_x_187:
[----:B------:R-:W-:Y:S05]  /*5af0*/  BSYNC B1 ;  /* 0x0000000000017941 */ /* 0x000fea0003800000 */
.L_x_186:
        /* <DEDUP_REMOVED lines=9> */
.L_x_189:
[----:B------:R-:W-:Y:S05]  /*5b90*/  BSYNC B1 ;  /* 0x0000000000017941 */ /* 0x000fea0003800000 */
.L_x_188:
        /* <DEDUP_REMOVED lines=10> */
.L_x_191:
[----:B------:R-:W-:Y:S05]  /*5c40*/  BSYNC B1 ;  /* 0x0000000000017941 */ /* 0x000fea0003800000 */
.L_x_190:
        /* <DEDUP_REMOVED lines=10> */
.L_x_193:
[----:B------:R-:W-:Y:S05]  /*5cf0*/  BSYNC B1 ;  /* 0x0000000000017941 */ /* 0x000fea0003800000 */
.L_x_192:
        /* <DEDUP_REMOVED lines=9> */
.L_x_195:
[----:B------:R-:W-:Y:S05]  /*5d90*/  BSYNC B1 ;  /* 0x0000000000017941 */ /* 0x000fea0003800000 */
.L_x_194:
        /* <DEDUP_REMOVED lines=9> */
.L_x_197:
[----:B------:R-:W-:Y:S05]  /*5e30*/  BSYNC B1 ;  /* 0x0000000000017941 */ /* 0x000fea0003800000 */
.L_x_196:
        /* <DEDUP_REMOVED lines=10> */
.L_x_199:
[----:B------:R-:W-:Y:S05]  /*5ee0*/  BSYNC B1 ;  /* 0x0000000000017941 */ /* 0x000fea0003800000 */
.L_x_198:
        /* <DEDUP_REMOVED lines=10> */
.L_x_201:
[----:B------:R-:W-:Y:S05]  /*5f90*/  BSYNC B1 ;  /* 0x0000000000017941 */ /* 0x000fea0003800000 */
.L_x_200:
        /* <DEDUP_REMOVED lines=9> */
.L_x_203:
[----:B------:R-:W-:Y:S05]  /*6030*/  BSYNC B1 ;  /* 0x0000000000017941 */ /* 0x000fea0003800000 */
.L_x_202:
        /* <DEDUP_REMOVED lines=9> */
.L_x_205:
[----:B------:R-:W-:Y:S05]  /*60d0*/  BSYNC B1 ;  /* 0x0000000000017941 */ /* 0x000fea0003800000 */
.L_x_204:
        /* <DEDUP_REMOVED lines=10> */
.L_x_207:
[----:B------:R-:W-:Y:S05]  /*6180*/  BSYNC B1 ;  /* 0x0000000000017941 */ /* 0x000fea0003800000 */
.L_x_206:
        /* <DEDUP_REMOVED lines=10> */
.L_x_209:
[----:B------:R-:W-:Y:S05]  /*6230*/  BSYNC B1 ;  /* 0x0000000000017941 */ /* 0x000fea0003800000 */
.L_x_208:
        /* <DEDUP_REMOVED lines=9> */
.L_x_211:
[----:B------:R-:W-:Y:S05]  /*62d0*/  BSYNC B1 ;  /* 0x0000000000017941 */ /* 0x000fea0003800000 */
.L_x_210:
        /* <DEDUP_REMOVED lines=9> */
.L_x_213:
[----:B------:R-:W-:Y:S05]  /*6370*/  BSYNC B1 ;  /* 0x0000000000017941 */ /* 0x000fea0003800000 */
.L_x_212:
        /* <DEDUP_REMOVED lines=10> */
.L_x_215:
[----:B------:R-:W-:Y:S05]  /*6420*/  BSYNC B1 ;  /* 0x0000000000017941 */ /* 0x000fea0003800000 */
.L_x_214:
        /* <DEDUP_REMOVED lines=10> */
.L_x_217:
[----:B------:R-:W-:Y:S05]  /*64d0*/  BSYNC B1 ;  /* 0x0000000000017941 */ /* 0x000fea0003800000 */
.L_x_216:
[----:B01-345:R-:W-:Y:S01]  /*64e0*/  IMAD.U32 R6, R133, 0x10000, RZ ;  /* 0x0001000085067824 */ /* 0x03bfe200078e00ff */
        /* <DEDUP_REMOVED lines=8> */
.L_x_219:
[----:B------:R-:W-:Y:S05]  /*6570*/  BSYNC B1 ;  /* 0x0000000000017941 */ /* 0x000fea0003800000 */
.L_x_218:
[----:B0----5:R-:W-:Y:S01]  /*6580*/  IMAD.U32 R4, R133, 0x10000, RZ ;  /* 0x0001000085047824 */ /* 0x021fe200078e00ff */
[----:B------:R-:W-:Y:S01]  /*6590*/  ISETP.GT.AND P0, PT, R8, 0x8, P0 ;  /* 0x000000080800780c */ /* 0x000fe20000704270 */
[----:B------:R-:W-:Y:S01]  /*65a0*/  @P1 IMAD.MOV.U32 R5, RZ, RZ, R13 ;  /* 0x000000ffff051224 */ /* 0x000fe200078e000d */
[----:B------:R-:W-:Y:S01]  /*65b0*/  BSSY B1, `(.L_x_220) ;  /* 0x0000008000017945 */ /* 0x000fe20003800000 */
[----:B------:R-:W-:Y:S01]  /*65c0*/  FMUL R3, R4, R123 ;  /* 0x0000007b04037220 */ /* 0x000fe20000400000 */
[----:B------:R-:W-:-:S03]  /*65d0*/  @P1 IMAD.MOV.U32 R4, RZ, RZ, R12 ;  /* 0x000000ffff041224 */ /* 0x000fc600078e000c */
[----:B------:R-:W-:-:S05]  /*65e0*/  FFMA R3, R118, R122, R3 ;  /* 0x0000007a76037223 */ /* 0x000fca0000000003 */
[----:B------:R-:W-:-:S05]  /*65f0*/  F2FP.BF16.F32.PACK_AB R3, RZ, R3 ;  /* 0x00000003ff03723e */ /* 0x000fca00000010ff */
[----:B------:R0:W-:Y:S01]  /*6600*/  @P1 STG.E.U16 desc[UR36][R4.64+0x170], R3 ;  /* 0x0001700304001986 */ /* 0x0001e2000c101524 */
[----:B------:R-:W-:Y:S05]  /*6610*/  @!P0 BRA `(.L_x_221) ;  /* 0x0000000000048947 */ /* 0x000fea0003800000 */
[----:B------:R3:W5:Y:S02]  /*6620*/  LDG.E.LTC128B.U16 R133, desc[UR36][R10.64+0x172] ;  /* 0x000172240a857981 */ /* 0x000764000c1e1520 */
.L_x_221:
[----:B------:R-:W-:Y:S05]  /*6630*/  BSYNC B1 ;  /* 0x0000000000017941 */ /* 0x000fea0003800000 */
.L_x_220:
[----:B------:R-:W-:Y:S05]  /*6640*/  @!P0 BRA `(.L_x_222) ;  /* 0x0000001800f08947 */ /* 0x000fea0003800000 */
[----:B0----5:R-:W-:-:S04]  /*6650*/  IMAD.U32 R4, R133, 0x10000, RZ ;  /* 0x0001000085047824 */ /* 0x021fc800078e00ff */
[----:B------:R-:W-:-:S04]  /*6660*/  FMUL R4, R4, R123 ;  /* 0x0000007b04047220 */ /* 0x000fc80000400000 */
[----:B------:R-:W-:-:S05]  /*6670*/  FFMA R4, R119, R122, R4 ;  /* 0x0000007a77047223 */ /* 0x000fca0000000004 */
[----:B------:R-:W-:-:S05]  /*6680*/  F2FP.BF16.F32.PACK_AB R4, RZ, R4 ;  /* 0x00000004ff04723e */ /* 0x000fca00000010ff */
[----:B------:R4:W-:Y:S01]  /*6690*/  STG.E.U16 desc[UR36][R12.64+0x172], R4 ;  /* 0x000172040c007986 */ /* 0x0009e2000c101524 */
[----:B------:R-:W-:Y:S05]  /*66a0*/  BRA `(.L_x_222) ;  /* 0x0000001800d87947 */ /* 0x000fea0003800000 */
.L_x_33:
[----:B------:R-:W-:Y:S01]  /*66b0*/  ISETP.GT.AND P3, PT, R3, 0x1, PT ;  /* 0x000000010300780c */ /* 0x000fe20003f64270 */
[----:B------:R-:W-:Y:S01]  /*66c0*/  ULDC.64 UR4, c[0x0][0x5c0] ;  /* 0x0001700000047ab9 */ /* 0x000fe20000000a00 */
[-C--:B------:R-:W-:Y:S01]  /*66d0*/  FMUL R24, R24, R122.reuse ;  /* 0x0000007a18187220 */ /* 0x080fe20000400000 */
[----:B------:R-:W-:Y:S01]  /*66e0*/  LEA R4, P4, R138, UR4, 0x1 ;  /* 0x000000048a047c11 */ /* 0x000fe2000f8808ff */
[-C--:B------:R-:W-:Y:S01]  /*66f0*/  FMUL R25, R25, R122.reuse ;  /* 0x0000007a19197220 */ /* 0x080fe20000400000 */
[----:B------:R-:W-:Y:S01]  /*6700*/  ISETP.GT.AND P0, PT, R8, RZ, P3 ;  /* 0x000000ff0800720c */ /* 0x000fe20001f04270 */
[----:B------:R-:W-:Y:S01]  /*6710*/  FMUL R26, R26, R122 ;  /* 0x0000007a1a1a7220 */ /* 0x000fe20000400000 */
[----:B------:R-:W-:Y:S01]  /*6720*/  F2FP.BF16.F32.PACK_AB R24, RZ, R24 ;  /* 0x00000018ff18723e */ /* 0x000fe200000010ff */
[-C--:B------:R-:W-:Y:S01]  /*6730*/  FMUL R27, R27, R122.reuse ;  /* 0x0000007a1b1b7220 */ /* 0x080fe20000400000 */
[----:B------:R-:W-:Y:S01]  /*6740*/  LEA.HI.X R5, R138, UR5, R145, 0x1, P4 ;  /* 0x000000058a057c11 */ /* 0x000fe2000a0f0c91 */
[-C--:B------:R-:W-:Y:S01]  /*6750*/  FMUL R28, R28, R122.reuse ;  /* 0x0000007a1c1c7220 */ /* 0x080fe20000400000 */
[----:B------:R-:W-:Y:S01]  /*6760*/  F2FP.BF16.F32.PACK_AB R25, RZ, R25 ;  /* 0x00000019ff19723e */ /* 0x000fe200000010ff */
[-C--:B------:R-:W-:Y:S01]  /*6770*/  FMUL R29, R29, R122.reuse ;  /* 0x0000007a1d1d7220 */ /* 0x080fe20000400000 */
[----:B------:R-:W-:Y:S01]  /*6780*/  ISETP.GT.AND P2, PT, R8, 0x8, P2 ;  /* 0x000000080800780c */ /* 0x000fe20001744270 */
[----:B------:R-:W-:Y:S01]  /*6790*/  @P1 STG.E.U16 desc[UR36][R4.64], R24 ;  /* 0x0000001804001986 */ /* 0x000fe2000c101524 */
[----:B------:R-:W-:Y:S01]  /*67a0*/  ISETP.GT.AND P1, PT, R3, 0x8, PT ;  /* 0x000000080300780c */ /* 0x000fe20003f24270 */
[----:B------:R-:W-:Y:S01]  /*67b0*/  FMUL R30, R30, R122 ;  /* 0x0000007a1e1e7220 */ /* 0x000fe20000400000 */
[C---:B------:R-:W-:Y:S01]  /*67c0*/  SHF.L.U64.HI R7, R127.reuse, 0x1, R126 ;  /* 0x000000017f077819 */ /* 0x040fe2000001027e */
[----:B------:R-:W-:Y:S01]  /*67d0*/  @P0 STG.E.U16 desc[UR36][R4.64+0x2], R25 ;  /* 0x0000021904000986 */ /* 0x000fe2000c101524 */
[----:B------:R-:W-:Y:S01]  /*67e0*/  LEA R6, P5, R127, R4, 0x1 ;  /* 0x000000047f067211 */ /* 0x000fe200078a08ff */
[-C--:B------:R-:W-:Y:S01]  /*67f0*/  FMUL R31, R31, R122.reuse ;  /* 0x0000007a1f1f7220 */ /* 0x080fe20000400000 */
[----:B------:R-:W-:Y:S01]  /*6800*/  ISETP.GT.AND P3, PT, R8, 0x8, P3 ;  /* 0x000000080800780c */ /* 0x000fe20001f64270 */
[-C--:B------:R-:W-:Y:S01]  /*6810*/  FMUL R32, R32, R122.reuse ;  /* 0x0000007a20207220 */ /* 0x080fe20000400000 */
[----:B------:R-:W-:Y:S01]  /*6820*/  ISETP.GT.AND P0, PT, R3, 0x9, PT ;  /* 0x000000090300780c */ /* 0x000fe20003f04270 */
[----:B------:R-:W-:Y:S01]  /*6830*/  IMAD.X R7, R7, 0x1, R5, P5 ;  /* 0x0000000107077824 */ /* 0x000fe200028e0605 */
[----:B------:R-:W-:Y:S01]  /*6840*/  ISETP.GT.AND P4, PT, R8, RZ, P1 ;  /* 0x000000ff0800720c */ /* 0x000fe20000f84270 */
[----:B------:R-:W-:Y:S01]  /*6850*/  FMUL R33, R33, R122 ;  /* 0x0000007a21217220 */ /* 0x000fe20000400000 */
[----:B------:R-:W-:Y:S01]  /*6860*/  F2FP.BF16.F32.PACK_AB R26, RZ, R26 ;  /* 0x0000001aff1a723e */ /* 0x000fe200000010ff */
[-C--:B------:R-:W-:Y:S01]  /*6870*/  FMUL R34, R34, R122.reuse ;  /* 0x0000007a22227220 */ /* 0x080fe20000400000 */
[----:B------:R-:W-:Y:S01]  /*6880*/  ISETP.GT.AND P5, PT, R8, RZ, P0 ;  /* 0x000000ff0800720c */ /* 0x000fe200007a4270 */
[----:B------:R-:W-:Y:S01]  /*6890*/  FMUL R35, R35, R122 ;  /* 0x0000007a23237220 */ /* 0x000fe20000400000 */
[----:B------:R-:W-:Y:S01]  /*68a0*/  F2FP.BF16.F32.PACK_AB R27, RZ, R27 ;  /* 0x0000001bff1b723e */ /* 0x000fe200000010ff */
[----:B------:R-:W-:Y:S01]  /*68b0*/  @P2 STG.E.U16 desc[UR36][R6.64], R26 ;  /* 0x0000001a06002986 */ /* 0x000fe2000c101524 */
[----:B------:R-:W-:Y:S01]  /*68c0*/  F2FP.BF16.F32.PACK_AB R28, RZ, R28 ;  /* 0x0000001cff1c723e */ /* 0x000fe200000010ff */
[-C--:B------:R-:W-:Y:S01]  /*68d0*/  FMUL R36, R36, R122.reuse ;  /* 0x0000007a24247220 */ /* 0x080fe20000400000 */
[C---:B------:R-:W-:Y:S01]  /*68e0*/  ISETP.GT.AND P2, PT, R8.reuse, 0x8, P1 ;  /* 0x000000080800780c */ /* 0x040fe20000f44270 */
[----:B------:R-:W-:Y:S01]  /*68f0*/  @P3 STG.E.U16 desc[UR36][R6.64+0x2], R27 ;  /* 0x0000021b06003986 */ /* 0x000fe2000c101524 */
[----:B------:R-:W-:Y:S01]  /*6900*/  ISETP.GT.AND P1, PT, R3, 0x10, PT ;  /* 0x000000100300780c */ /* 0x000fe20003f24270 */
[-C--:B------:R-:W-:Y:S01]  /*6910*/  FMUL R37, R37, R122.reuse ;  /* 0x0000007a25257220 */ /* 0x080fe20000400000 */
[----:B------:R-:W-:Y:S01]  /*6920*/  F2FP.BF16.F32.PACK_AB R29, RZ, R29 ;  /* 0x0000001dff1d723e */ /* 0x000fe200000010ff */
[----:B------:R-:W-:Y:S01]  /*6930*/  @P4 STG.E.U16 desc[UR36][R4.64+0x10], R28 ;  /* 0x0000101c04004986 */ /* 0x000fe2000c101524 */
[----:B------:R-:W-:Y:S01]  /*6940*/  ISETP.GT.AND P3, PT, R8, 0x8, P0 ;  /* 0x000000080800780c */ /* 0x000fe20000764270 */
[-C--:B------:R-:W-:Y:S01]  /*6950*/  FMUL R38, R38, R122.reuse ;  /* 0x0000007a26267220 */ /* 0x080fe20000400000 */
[----:B------:R-:W-:Y:S01]  /*6960*/  ISETP.GT.AND P0, PT, R3, 0x11, PT ;  /* 0x000000110300780c */ /* 0x000fe20003f04270 */
[----:B------:R-:W-:Y:S01]  /*6970*/  @P5 STG.E.U16 desc[UR36][R4.64+0x12], R29 ;  /* 0x0000121d04005986 */ /* 0x000fe2000c101524 */
        /* <DEDUP_REMOVED lines=268> */
[----:B------:R-:W-:-:S02]  /*7a40*/  F2FP.BF16.F32.PACK_AB R84, RZ, R84 ;  /* 0x00000054ff54723e */ /* 0x000fc400000010ff */
[C---:B------:R-:W-:Y:S01]  /*7a50*/  ISETP.GT.AND P2, PT, R8.reuse, 0x8, P1 ;  /* 0x000000080800780c */ /* 0x040fe20000f44270 */
[----:B------:R-:W-:Y:S01]  /*7a60*/  @P3 STG.E.U16 desc[UR36][R6.64+0xe2], R83 ;  /* 0x0000e25306003986 */ /* 0x000fe2000c101524 */
[C---:B------:R-:W-:Y:S02]  /*7a70*/  ISETP.GT.AND P1, PT, R3.reuse, 0x80, PT ;  /* 0x000000800300780c */ /* 0x040fe40003f24270 */
[----:B------:R-:W-:Y:S01]  /*7a80*/  F2FP.BF16.F32.PACK_AB R85, RZ, R85 ;  /* 0x00000055ff55723e */ /* 0x000fe200000010ff */
[----:B------:R-:W-:Y:S01]  /*7a90*/  @P4 STG.E.U16 desc[UR36][R4.64+0xf0], R84 ;  /* 0x0000f05404004986 */ /* 0x000fe2000c101524 */
[C---:B------:R-:W-:Y:S02]  /*7aa0*/  ISETP.GT.AND P3, PT, R8.reuse, 0x8, P0 ;  /* 0x000000080800780c */ /* 0x040fe40000764270 */
[----:B------:R-:W-:Y:S01]  /*7ab0*/  ISETP.GT.AND P0, PT, R3, 0x81, PT ;  /* 0x000000810300780c */ /* 0x000fe20003f04270 */
[----:B------:R-:W-:Y:S01]  /*7ac0*/  @P5 STG.E.U16 desc[UR36][R4.64+0xf2], R85 ;  /* 0x0000f25504005986 */ /* 0x000fe2000c101524 */
[----:B------:R-:W-:-:S02]  /*7ad0*/  ISETP.GT.AND P4, PT, R8, RZ, P1 ;  /* 0x000000ff0800720c */ /* 0x000fc40000f84270 */
[----:B------:R-:W-:Y:S02]  /*7ae0*/  F2FP.BF16.F32.PACK_AB R86, RZ, R86 ;  /* 0x00000056ff56723e */ /* 0x000fe400000010ff */
[C---:B------:R-:W-:Y:S02]  /*7af0*/  ISETP.GT.AND P5, PT, R8.reuse, RZ, P0 ;  /* 0x000000ff0800720c */ /* 0x040fe400007a4270 */
[----:B------:R-:W-:Y:S01]  /*7b00*/  F2FP.BF16.F32.PACK_AB R87, RZ, R87 ;  /* 0x00000057ff57723e */ /* 0x000fe200000010ff */
[----:B------:R-:W-:Y:S01]  /*7b10*/  @P2 STG.E.U16 desc[UR36][R6.64+0xf0], R86 ;  /* 0x0000f05606002986 */ /* 0x000fe2000c101524 */
[----:B------:R-:W-:Y:S02]  /*7b20*/  F2FP.BF16.F32.PACK_AB R88, RZ, R88 ;  /* 0x00000058ff58723e */ /* 0x000fe400000010ff */
[----:B------:R-:W-:Y:S01]  /*7b30*/  ISETP.GT.AND P2, PT, R8, 0x8, P1 ;  /* 0x000000080800780c */ /* 0x000fe20000f44270 */
[----:B------:R-:W-:Y:S01]  /*7b40*/  @P3 STG.E.U16 desc[UR36][R6.64+0xf2], R87 ;  /* 0x0000f25706003986 */ /* 0x000fe2000c101524 */
[----:B------:R-:W-:-:S02]  /*7b50*/  ISETP.GT.AND P1, PT, R3, 0x88, PT ;  /* 0x000000880300780c */ /* 0x000fc40003f24270 */
[----:B------:R-:W-:Y:S01]  /*7b60*/  F2FP.BF16.F32.PACK_AB R89, RZ, R89 ;  /* 0x00000059ff59723e */ /* 0x000fe200000010ff */
[----:B------:R-:W-:Y:S01]  /*7b70*/  @P4 STG.E.U16 desc[UR36][R4.64+0x100], R88 ;  /* 0x0001005804004986 */ /* 0x000fe2000c101524 */
[C---:B------:R-:W-:Y:S02]  /*7b80*/  ISETP.GT.AND P3, PT, R8.reuse, 0x8, P0 ;  /* 0x000000080800780c */ /* 0x040fe40000764270 */
[----:B------:R-:W-:Y:S01]  /*7b90*/  ISETP.GT.AND P0, PT, R3, 0x89, PT ;  /* 0x000000890300780c */ /* 0x000fe20003f04270 */
[----:B------:R-:W-:Y:S01]  /*7ba0*/  @P5 STG.E.U16 desc[UR36][R4.64+0x102], R89 ;  /* 0x0001025904005986 */ /* 0x000fe2000c101524 */
[C---:B------:R-:W-:Y:S02]  /*7bb0*/  ISETP.GT.AND P4, PT, R8.reuse, RZ, P1 ;  /* 0x000000ff0800720c */ /* 0x040fe40000f84270 */
[----:B------:R-:W-:Y:S02]  /*7bc0*/  F2FP.BF16.F32.PACK_AB R90, RZ, R90 ;  /* 0x0000005aff5a723e */ /* 0x000fe400000010ff */
[----:B------:R-:W-:-:S02]  /*7bd0*/  ISETP.GT.AND P5, PT, R8, RZ, P0 ;  /* 0x000000ff0800720c */ /* 0x000fc400007a4270 */
[----:B------:R-:W-:Y:S01]  /*7be0*/  F2FP.BF16.F32.PACK_AB R91, RZ, R91 ;  /* 0x0000005bff5b723e */ /* 0x000fe200000010ff */
[----:B------:R-:W-:Y:S01]  /*7bf0*/  @P2 STG.E.U16 desc[UR36][R6.64+0x100], R90 ;  /* 0x0001005a06002986 */ /* 0x000fe2000c101524 */
[----:B------:R-:W-:Y:S02]  /*7c00*/  F2FP.BF16.F32.PACK_AB R92, RZ, R92 ;  /* 0x0000005cff5c723e */ /* 0x000fe400000010ff */
[C---:B------:R-:W-:Y:S01]  /*7c10*/  ISETP.GT.AND P2, PT, R8.reuse, 0x8, P1 ;  /* 0x000000080800780c */ /* 0x040fe20000f44270 */
[----:B------:R-:W-:Y:S01]  /*7c20*/  @P3 STG.E.U16 desc[UR36][R6.64+0x102], R91 ;  /* 0x0001025b06003986 */ /* 0x000fe2000c101524 */
[----:B------:R-:W-:Y:S02]  /*7c30*/  ISETP.GT.AND P1, PT, R3, 0x90, PT ;  /* 0x000000900300780c */ /* 0x000fe40003f24270 */
[----:B------:R-:W-:Y:S01]  /*7c40*/  F2FP.BF16.F32.PACK_AB R93, RZ, R93 ;  /* 0x0000005dff5d723e */ /* 0x000fe200000010ff */
[----:B------:R-:W-:Y:S01]  /*7c50*/  @P4 STG.E.U16 desc[UR36][R4.64+0x110], R92 ;  /* 0x0001105c04004986 */ /* 0x000fe2000c101524 */
[----:B------:R-:W-:-:S02]  /*7c60*/  ISETP.GT.AND P3, PT, R8, 0x8, P0 ;  /* 0x000000080800780c */ /* 0x000fc40000764270 */
[----:B------:R-:W-:Y:S01]  /*7c70*/  ISETP.GT.AND P0, PT, R3, 0x91, PT ;  /* 0x000000910300780c */ /* 0x000fe20003f04270 */
[----:B------:R-:W-:Y:S01]  /*7c80*/  @P5 STG.E.U16 desc[UR36][R4.64+0x112], R93 ;  /* 0x0001125d04005986 */ /* 0x000fe2000c101524 */
[C---:B------:R-:W-:Y:S02]  /*7c90*/  ISETP.GT.AND P4, PT, R8.reuse, RZ, P1 ;  /* 0x000000ff0800720c */ /* 0x040fe40000f84270 */
[----:B------:R-:W-:Y:S02]  /*7ca0*/  F2FP.BF16.F32.PACK_AB R94, RZ, R94 ;  /* 0x0000005eff5e723e */ /* 0x000fe400000010ff */
[----:B------:R-:W-:Y:S02]  /*7cb0*/  ISETP.GT.AND P5, PT, R8, RZ, P0 ;  /* 0x000000ff0800720c */ /* 0x000fe400007a4270 */
        /* <DEDUP_REMOVED lines=26> */
[----:B------:R-:W-:Y:S02]  /*7e60*/  ISETP.GT.AND P5, PT, R8, RZ, P0 ;  /* 0x000000ff0800720c */ /* 0x000fe400007a4270 */
[----:B------:R-:W-:-:S02]  /*7e70*/  F2FP.BF16.F32.PACK_AB R102, RZ, R102 ;  /* 0x00000066ff66723e */ /* 0x000fc400000010ff */
[----:B------:R-:W-:Y:S02]  /*7e80*/  F2FP.BF16.F32.PACK_AB R103, RZ, R103 ;  /* 0x00000067ff67723e */ /* 0x000fe400000010ff */
[----:B------:R-:W-:Y:S01]  /*7e90*/  F2FP.BF16.F32.PACK_AB R104, RZ, R104 ;  /* 0x00000068ff68723e */ /* 0x000fe200000010ff */
[----:B------:R-:W-:Y:S01]  /*7ea0*/  @P2 STG.E.U16 desc[UR36][R6.64+0x130], R102 ;  /* 0x0001306606002986 */ /* 0x000fe2000c101524 */
[----:B------:R-:W-:Y:S02]  /*7eb0*/  F2FP.BF16.F32.PACK_AB R105, RZ, R105 ;  /* 0x00000069ff69723e */ /* 0x000fe400000010ff */
[C---:B------:R-:W-:Y:S01]  /*7ec0*/  ISETP.GT.AND P1, PT, R8.reuse, 0x8, P1 ;  /* 0x000000080800780c */ /* 0x040fe20000f24270 */
[----:B------:R-:W-:Y:S01]  /*7ed0*/  @P3 STG.E.U16 desc[UR36][R6.64+0x132], R103 ;  /* 0x0001326706003986 */ /* 0x000fe2000c101524 */
[----:B------:R-:W-:Y:S02]  /*7ee0*/  ISETP.GT.AND P2, PT, R8, 0x8, P0 ;  /* 0x000000080800780c */ /* 0x000fe40000744270 */
[C---:B------:R-:W-:Y:S01]  /*7ef0*/  ISETP.GT.AND P0, PT, R3.reuse, 0xa9, PT ;  /* 0x000000a90300780c */ /* 0x040fe20003f04270 */
[----:B------:R-:W-:Y:S01]  /*7f00*/  @P4 STG.E.U16 desc[UR36][R4.64+0x140], R104 ;  /* 0x0001406804004986 */ /* 0x000fe2000c101524 */
[----:B------:R-:W-:-:S02]  /*7f10*/  ISETP.GT.AND P4, PT, R3, 0xa8, PT ;  /* 0x000000a80300780c */ /* 0x000fc40003f84270 */
[----:B------:R-:W-:Y:S01]  /*7f20*/  F2FP.BF16.F32.PACK_AB R106, RZ, R106 ;  /* 0x0000006aff6a723e */ /* 0x000fe200000010ff */
[----:B------:R-:W-:Y:S01]  /*7f30*/  @P5 STG.E.U16 desc[UR36][R4.64+0x142], R105 ;  /* 0x0001426904005986 */ /* 0x000fe2000c101524 */
[C---:B------:R-:W-:Y:S02]  /*7f40*/  ISETP.GT.AND P5, PT, R8.reuse, RZ, P4 ;  /* 0x000000ff0800720c */ /* 0x040fe400027a4270 */
[----:B------:R-:W-:Y:S01]  /*7f50*/  F2FP.BF16.F32.PACK_AB R107, RZ, R107 ;  /* 0x0000006bff6b723e */ /* 0x000fe200000010ff */
[----:B------:R-:W-:Y:S01]  /*7f60*/  @P1 STG.E.U16 desc[UR36][R6.64+0x140], R106 ;  /* 0x0001406a06001986 */ /* 0x000fe2000c101524 */
[----:B------:R-:W-:Y:S02]  /*7f70*/  F2FP.BF16.F32.PACK_AB R108, RZ, R108 ;  /* 0x0000006cff6c723e */ /* 0x000fe400000010ff */
[C---:B------:R-:W-:Y:S01]  /*7f80*/  ISETP.GT.AND P3, PT, R8.reuse, RZ, P0 ;  /* 0x000000ff0800720c */ /* 0x040fe20000764270 */
[----:B------:R-:W-:Y:S01]  /*7f90*/  @P2 STG.E.U16 desc[UR36][R6.64+0x142], R107 ;  /* 0x0001426b06002986 */ /* 0x000fe2000c101524 */
[----:B------:R-:W-:-:S02]  /*7fa0*/  ISETP.GT.AND P4, PT, R8, 0x8, P4 ;  /* 0x000000080800780c */ /* 0x000fc40002784270 */
[----:B------:R-:W-:Y:S02]  /*7fb0*/  F2FP.BF16.F32.PACK_AB R109, RZ, R109 ;  /* 0x0000006dff6d723e */ /* 0x000fe400000010ff */
[----:B------:R-:W-:Y:S01]  /*7fc0*/  F2FP.BF16.F32.PACK_AB R110, RZ, R110 ;  /* 0x0000006eff6e723e */ /* 0x000fe200000010ff */
[----:B------:R-:W-:Y:S01]  /*7fd0*/  @P5 STG.E.U16 desc[UR36][R4.64+0x150], R108 ;  /* 0x0001506c04005986 */ /* 0x000fe2000c101524 */
[----:B------:R-:W-:Y:S02]  /*7fe0*/  ISETP.GT.AND P5, PT, R8, 0x8, P0 ;  /* 0x000000080800780c */ /* 0x000fe400007a4270 */
[----:B------:R-:W-:Y:S02]  /*7ff0*/  F2FP.BF16.F32.PACK_AB R111, RZ, R111 ;  /* 0x0000006fff6f723e */ /* 0x000fe400000010ff */
        /* <DEDUP_REMOVED lines=8> */
[----:B------:R-:W-:Y:S02]  /*8080*/  ISETP.GT.AND P5, PT, R8, RZ, P0 ;  /* 0x000000ff0800720c */ /* 0x000fe400007a4270 */
[C---:B------:R-:W-:Y:S02]  /*8090*/  ISETP.GT.AND P2, PT, R3.reuse, 0xb8, PT ;  /* 0x000000b80300780c */ /* 0x040fe40003f44270 */
[----:B------:R-:W-:-:S02]  /*80a0*/  ISETP.GT.AND P1, PT, R3, 0xb9, PT ;  /* 0x000000b90300780c */ /* 0x000fc40003f24270 */
[C---:B------:R-:W-:Y:S02]  /*80b0*/  ISETP.GT.AND P3, PT, R8.reuse, 0x8, P3 ;  /* 0x000000080800780c */ /* 0x040fe40001f64270 */
[C---:B------:R-:W-:Y:S01]  /*80c0*/  ISETP.GT.AND P0, PT, R8.reuse, 0x8, P0 ;  /* 0x000000080800780c */ /* 0x040fe20000704270 */
[----:B------:R-:W-:Y:S01]  /*80d0*/  @P4 STG.E.U16 desc[UR36][R4.64+0x160], R112 ;  /* 0x0001607004004986 */ /* 0x000fe2000c101524 */
[C---:B------:R-:W-:Y:S02]  /*80e0*/  ISETP.GT.AND P4, PT, R8.reuse, RZ, P1 ;  /* 0x000000ff0800720c */ /* 0x040fe40000f84270 */
[----:B------:R-:W-:Y:S01]  /*80f0*/  F2FP.BF16.F32.PACK_AB R114, RZ, R114 ;  /* 0x00000072ff72723e */ /* 0x000fe200000010ff */
[----:B------:R-:W-:Y:S01]  /*8100*/  @P5 STG.E.U16 desc[UR36][R4.64+0x162], R113 ;  /* 0x0001627104005986 */ /* 0x000fe2000c101524 */
[C---:B------:R-:W-:Y:S02]  /*8110*/  ISETP.GT.AND P5, PT, R8.reuse, RZ, P2 ;  /* 0x000000ff0800720c */ /* 0x040fe400017a4270 */
[----:B------:R-:W-:-:S02]  /*8120*/  ISETP.GT.AND P2, PT, R8, 0x8, P2 ;  /* 0x000000080800780c */ /* 0x000fc40001744270 */
[----:B------:R-:W-:Y:S01]  /*8130*/  F2FP.BF16.F32.PACK_AB R115, RZ, R115 ;  /* 0x00000073ff73723e */ /* 0x000fe200000010ff */
[----:B------:R-:W-:Y:S01]  /*8140*/  @P3 STG.E.U16 desc[UR36][R6.64+0x160], R114 ;  /* 0x0001607206003986 */ /* 0x000fe2000c101524 */
[----:B------:R-:W-:Y:S02]  /*8150*/  ISETP.GT.AND P1, PT, R8, 0x8, P1 ;  /* 0x000000080800780c */ /* 0x000fe40000f24270 */
[----:B------:R-:W-:Y:S01]  /*8160*/  F2FP.BF16.F32.PACK_AB R116, RZ, R116 ;  /* 0x00000074ff74723e */ /* 0x000fe200000010ff */
[----:B------:R-:W-:Y:S01]  /*8170*/  @P0 STG.E.U16 desc[UR36][R6.64+0x162], R115 ;  /* 0x0001627306000986 */ /* 0x000fe2000c101524 */
[----:B------:R-:W-:Y:S02]  /*8180*/  F2FP.BF16.F32.PACK_AB R117, RZ, R117 ;  /* 0x00000075ff75723e */ /* 0x000fe400000010ff */
[----:B------:R-:W-:Y:S01]  /*8190*/  F2FP.BF16.F32.PACK_AB R118, RZ, R118 ;  /* 0x00000076ff76723e */ /* 0x000fe200000010ff */
[----:B------:R-:W-:Y:S01]  /*81a0*/  @P5 STG.E.U16 desc[UR36][R4.64+0x170], R116 ;  /* 0x0001707404005986 */ /* 0x000fe2000c101524 */
[----:B------:R-:W-:-:S03]  /*81b0*/  F2FP.BF16.F32.PACK_AB R119, RZ, R119 ;  /* 0x00000077ff77723e */ /* 0x000fc600000010ff */
[----:B------:R0:W-:Y:S02]  /*81c0*/  @P4 STG.E.U16 desc[UR36][R4.64+0x172], R117 ;  /* 0x0001727504004986 */ /* 0x0001e4000c101524 */
[----:B0-----:R-:W-:Y:S02]  /*81d0*/  @P2 IMAD.MOV.U32 R4, RZ, RZ, R6 ;  /* 0x000000ffff042224 */ /* 0x001fe400078e0006 */
[----:B------:R-:W-:-:S05]  /*81e0*/  @P2 IMAD.MOV.U32 R5, RZ, RZ, R7 ;  /* 0x000000ffff052224 */ /* 0x000fca00078e0007 */
[----:B------:R0:W-:Y:S04]  /*81f0*/  @P2 STG.E.U16 desc[UR36][R4.64+0x170], R118 ;  /* 0x0001707604002986 */ /* 0x0001e8000c101524 */
[----:B------:R0:W-:Y:S02]  /*8200*/  @P1 STG.E.U16 desc[UR36][R6.64+0x172], R119 ;  /* 0x0001727706001986 */ /* 0x0001e4000c101524 */
.L_x_222:
[----:B------:R-:W-:Y:S05]  /*8210*/  BSYNC B0 ;  /* 0x0000000000007941 */ /* 0x000fea0003800000 */
.L_x_32:
[----:B------:R-:W-:Y:S01]  /*8220*/  IADD3 R16, P0, R16, UR38, RZ ;  /* 0x0000002610107c10 */ /* 0x000fe2000ff1e0ff */
[----:B------:R-:W-:Y:S01]  /*8230*/  ULDC.64 UR4, c[0x0][0x650] ;  /* 0x0001940000047ab9 */ /* 0x000fe20000000a00 */
[----:B0-----:R-:W-:Y:S01]  /*8240*/  PRMT R3, RZ, 0x7610, R3 ;  /* 0x00007610ff037816 */ /* 0x001fe20000000003 */
[----:B------:R-:W-:Y:S01]  /*8250*/  IMAD.MOV.U32 R132, RZ, RZ, -0x1 ;  /* 0xffffffffff847424 */ /* 0x000fe200078e00ff */
[----:B------:R-:W-:Y:S01]  /*8260*/  IADD3.X R17, R17, UR41, RZ, P0, !PT ;  /* 0x0000002911117c10 */ /* 0x000fe200087fe4ff */
[----:B------:R-:W-:Y:S01]  /*8270*/  IMAD.MOV.U32 R23, RZ, RZ, -0x1 ;  /* 0xffffffffff177424 */ /* 0x000fe200078e00ff */
[----:B------:R-:W-:-:S04]  /*8280*/  ISETP.GE.U32.AND P0, PT, R16, UR4, PT ;  /* 0x0000000410007c0c */ /* 0x000fc8000bf06070 */
[----:B------:R-:W-:-:S13]  /*8290*/  ISETP.GE.U32.AND.EX P0, PT, R17, UR5, PT, P0 ;  /* 0x0000000511007c0c */ /* 0x000fda000bf06100 */
[----:B------:R-:W-:Y:S05]  /*82a0*/  @P0 BRA `(.L_x_223) ;  /* 0x0000000400500947 */ /* 0x000fea0003800000 */
[----:B-123--:R-:W0:Y:S01]  /*82b0*/  LDC.64 R10, c[0x0][0x628] ;  /* 0x00018a00ff0a7b82 */ /* 0x00ee220000000a00 */
[----:B----4-:R-:W1:Y:S01]  /*82c0*/  S2R R12, SR_CTAID.X ;  /* 0x00000000000c7919 */ /* 0x010e620000002500 */
[----:B------:R-:W-:Y:S02]  /*82d0*/  IMAD.MOV.U32 R8, RZ, RZ, R16 ;  /* 0x000000ffff087224 */ /* 0x000fe400078e0010 */
[----:B------:R-:W-:Y:S01]  /*82e0*/  IMAD.MOV.U32 R9, RZ, RZ, R17 ;  /* 0x000000ffff097224 */ /* 0x000fe200078e0011 */
[----:B------:R-:W2:Y:S03]  /*82f0*/  S2R R20, SR_CTAID.Y ;  /* 0x0000000000147919 */ /* 0x000ea60000002600 */
[----:B------:R-:W3:Y:S08]  /*8300*/  LDC R0, c[0x0][0x630] ;  /* 0x00018c00ff007b82 */ /* 0x000ef00000000800 */
[----:B------:R-:W4:Y:S01]  /*8310*/  LDC.64 R14, c[0x0][0x620] ;  /* 0x00018800ff0e7b82 */ /* 0x000f220000000a00 */
[----:B0-----:R-:W-:-:S04]  /*8320*/  ISETP.NE.U32.AND P0, PT, R10, RZ, PT ;  /* 0x000000ff0a00720c */ /* 0x001fc80003f05070 */
[----:B------:R-:W-:-:S13]  /*8330*/  ISETP.NE.AND.EX P0, PT, R11, RZ, PT, P0 ;  /* 0x000000ff0b00720c */ /* 0x000fda0003f05300 */
[----:B-1234-:R-:W-:Y:S05]  /*8340*/  @!P0 BRA `(.L_x_224) ;  /* 0x0000000000288947 */ /* 0x01efea0003800000 */
        /* <DEDUP_REMOVED lines=10> */
.L_x_224:
[-CC-:B------:R-:W-:Y:S01]  /*83f0*/  SHF.R.U64 R23, R8, R0.reuse, R9.reuse ;  /* 0x0000000008177219 */ /* 0x180fe20000001209 */
[----:B------:R-:W0:Y:S01]  /*8400*/  LDC.64 R26, c[0x0][0x640] ;  /* 0x00019000ff1a7b82 */ /* 0x000e220000000a00 */
[----:B------:R-:W-:Y:S01]  /*8410*/  SHF.R.U32.HI R0, RZ, R0, R9 ;  /* 0x00000000ff007219 */ /* 0x000fe20000011609 */
[----:B------:R-:W-:Y:S01]  /*8420*/  ULDC UR4, c[0x0][0x150] ;  /* 0x0000540000047ab9 */ /* 0x000fe20000000800 */
[----:B------:R-:W-:Y:S02]  /*8430*/  IADD3 R3, P0, RZ, -R23, RZ ;  /* 0x80000017ff037210 */ /* 0x000fe40007f1e0ff */
[----:B------:R-:W-:-:S03]  /*8440*/  I2FP.F32.U32 R7, R12 ;  /* 0x0000000c00077245 */ /* 0x000fc60000201000 */
[----:B------:R-:W1:Y:S01]  /*8450*/  LDC R6, c[0x0][0x618] ;  /* 0x00018600ff067b82 */ /* 0x000e620000000800 */
[----:B------:R-:W-:Y:S02]  /*8460*/  IMAD.X R5, RZ, RZ, ~R0, P0 ;  /* 0x000000ffff057224 */ /* 0x000fe400000e0e00 */
[----:B------:R-:W-:Y:S01]  /*8470*/  FMUL R7, R7, UR4 ;  /* 0x0000000407077c20 */ /* 0x000fe20008400000 */
[----:B------:R-:W-:Y:S01]  /*8480*/  ULDC UR4, c[0x0][0x154] ;  /* 0x0000550000047ab9 */ /* 0x000fe20000000800 */
[-C--:B------:R-:W-:Y:S02]  /*8490*/  IMAD R0, R5, R14.reuse, RZ ;  /* 0x0000000e05007224 */ /* 0x080fe400078e02ff */
[C---:B------:R-:W-:Y:S01]  /*84a0*/  IMAD.WIDE.U32 R4, R3.reuse, R14, R16 ;  /* 0x0000000e03047225 */ /* 0x040fe200078e0010 */
[----:B------:R-:W2:Y:S01]  /*84b0*/  LDC R8, c[0x0][0x608] ;  /* 0x00018200ff087b82 */ /* 0x000ea20000000800 */
[----:B------:R-:W3:Y:S02]  /*84c0*/  F2I.U32.TRUNC.NTZ R7, R7 ;  /* 0x0000000700077305 */ /* 0x000ee4000020f000 */
[----:B------:R-:W-:Y:S01]  /*84d0*/  IMAD R3, R3, R15, R0 ;  /* 0x0000000f03037224 */ /* 0x000fe200078e0200 */
[----:B------:R-:W-:-:S03]  /*84e0*/  I2FP.F32.U32 R0, R20 ;  /* 0x0000001400007245 */ /* 0x000fc60000201000 */
[----:B------:R-:W-:Y:S01]  /*84f0*/  IMAD.IADD R3, R5, 0x1, R3 ;  /* 0x0000000105037824 */ /* 0x000fe200078e0203 */
[----:B------:R-:W4:Y:S01]  /*8500*/  LDC R11, c[0x0][0x658] ;  /* 0x00019600ff0b7b82 */ /* 0x000f220000000800 */
[----:B0-----:R-:W-:-:S04]  /*8510*/  ISETP.NE.U32.AND P0, PT, R26, RZ, PT ;  /* 0x000000ff1a00720c */ /* 0x001fc80003f05070 */
[----:B------:R-:W-:-:S03]  /*8520*/  ISETP.NE.AND.EX P0, PT, R27, RZ, PT, P0 ;  /* 0x000000ff1b00720c */ /* 0x000fc60003f05300 */
[----:B------:R-:W0:Y:S01]  /*8530*/  LDC R9, c[0x0][0x144] ;  /* 0x00005100ff097b82 */ /* 0x000e220000000800 */
[-C--:B-1----:R-:W-:Y:S01]  /*8540*/  SHF.R.U64 R10, R4, R6.reuse, R3 ;  /* 0x00000006040a7219 */ /* 0x082fe20000001203 */
[----:B---3--:R-:W-:Y:S01]  /*8550*/  IMAD.MOV R7, RZ, RZ, -R7 ;  /* 0x000000ffff077224 */ /* 0x008fe200078e0a07 */
[----:B------:R-:W-:Y:S01]  /*8560*/  SHF.R.U32.HI R3, RZ, R6, R3 ;  /* 0x00000006ff037219 */ /* 0x000fe20000011603 */
[----:B------:R-:W-:-:S04]  /*8570*/  FMUL R6, R0, UR4 ;  /* 0x0000000400067c20 */ /* 0x000fc80008400000 */
[----:B------:R-:W1:Y:S01]  /*8580*/  LDC R21, c[0x0][0x148] ;  /* 0x00005200ff157b82 */ /* 0x000e620000000800 */
[----:B------:R3:W0:Y:S01]  /*8590*/  F2I.U32.TRUNC.NTZ R14, R6 ;  /* 0x00000006000e7305 */ /* 0x000622000020f000 */
[-CC-:B--2---:R-:W-:Y:S02]  /*85a0*/  SHF.R.U64 R13, R10, R8.reuse, R3.reuse ;  /* 0x000000080a0d7219 */ /* 0x184fe40000001203 */
[----:B------:R-:W-:-:S04]  /*85b0*/  SHF.R.U32.HI R0, RZ, R8, R3 ;  /* 0x00000008ff007219 */ /* 0x000fc80000011603 */
[----:B------:R-:W2:Y:S01]  /*85c0*/  LDC R24, c[0x0][0x600] ;  /* 0x00018000ff187b82 */ /* 0x000ea20000000800 */
[-CC-:B----4-:R-:W-:Y:S02]  /*85d0*/  SHF.R.U64 R15, R13, R11.reuse, R0.reuse ;  /* 0x0000000b0d0f7219 */ /* 0x190fe40000001200 */
[----:B------:R-:W-:-:S03]  /*85e0*/  SHF.R.U32.HI R5, RZ, R11, R0 ;  /* 0x0000000bff057219 */ /* 0x000fc60000011600 */
[----:B------:R-:W-:Y:S02]  /*85f0*/  IMAD.MOV.U32 R4, RZ, RZ, R15 ;  /* 0x000000ffff047224 */ /* 0x000fe400078e000f */
[----:B------:R-:W4:Y:S01]  /*8600*/  LDC R28, c[0x0][0x648] ;  /* 0x00019200ff1c7b82 */ /* 0x000f220000000800 */
[----:B0-----:R-:W-:-:S07]  /*8610*/  IMAD R25, R9, R7, R12 ;  /* 0x0000000709197224 */ /* 0x001fce00078e020c */
[----:B------:R-:W0:Y:S08]  /*8620*/  LDC R29, c[0x0][0x638] ;  /* 0x00018e00ff1d7b82 */ /* 0x000e300000000800 */
[----:B------:R-:W0:Y:S01]  /*8630*/  LDC R30, c[0x0][0x610] ;  /* 0x00018400ff1e7b82 */ /* 0x000e220000000800 */
[----:B-123--:R-:W-:Y:S05]  /*8640*/  @!P0 BRA `(.L_x_225) ;  /* 0x0000000000288947 */ /* 0x00efea0003800000 */
[----:B------:R-:W1:Y:S02]  /*8650*/  LDC R0, c[0x0][0x64c] ;  /* 0x00019300ff007b82 */ /* 0x000e640000000800 */
[----:B-1----:R-:W-:-:S05]  /*8660*/  IADD3 R3, P0, R15, R0, RZ ;  /* 0x000000000f037210 */ /* 0x002fca0007f1e0ff */
        /* <DEDUP_REMOVED lines=8> */
.L_x_225:
[----:B------:R-:W-:Y:S01]  /*86f0*/  ISETP.NE.AND P0, PT, R2, 0x1, PT ;  /* 0x000000010200780c */ /* 0x000fe20003f05270 */
[----:B------:R-:W-:Y:S01]  /*8700*/  IMAD.MOV R14, RZ, RZ, -R14 ;  /* 0x000000ffff0e7224 */ /* 0x000fe200078e0a0e */
[----:B----4-:R-:W-:Y:S01]  /*8710*/  SHF.R.U64 R3, R4, R28, R5 ;  /* 0x0000001c04037219 */ /* 0x010fe20000001205 */
[----:B------:R-:W-:Y:S01]  /*8720*/  VIADD R5, R24, 0xffffffff ;  /* 0xffffffff18057836 */ /* 0x000fe20000000000 */
[----:B------:R-:W-:-:S03]  /*8730*/  LOP3.LUT R0, R13, R130, RZ, 0xc0, !PT ;  /* 0x000000820d007212 */ /* 0x000fc600078ec0ff */
[----:B------:R-:W-:Y:S01]  /*8740*/  IMAD.MOV R4, RZ, RZ, -R3 ;  /* 0x000000ffff047224 */ /* 0x000fe200078e0a03 */
[----:B------:R-:W-:Y:S01]  /*8750*/  LOP3.LUT R10, R10, R5, RZ, 0xc0, !PT ;  /* 0x000000050a0a7212 */ /* 0x000fe200078ec0ff */
[----:B------:R-:W-:Y:S02]  /*8760*/  IMAD R0, R125, R3, R0 ;  /* 0x000000037d007224 */ /* 0x000fe400078e0200 */
[----:B0-----:R-:W-:Y:S02]  /*8770*/  IMAD R3, R4, R29, R15 ;  /* 0x0000001d04037224 */ /* 0x001fe400078e020f */
[----:B------:R-:W-:Y:S02]  /*8780*/  @P0 IMAD R25, R21, R14, R20 ;  /* 0x0000000e15190224 */ /* 0x000fe400078e0214 */
[----:B------:R-:W-:Y:S02]  /*8790*/  IMAD R5, R3, R24, R10 ;  /* 0x0000001803057224 */ /* 0x000fe400078e020a */
[----:B------:R-:W-:-:S02]  /*87a0*/  IMAD R0, R0, R30, R25 ;  /* 0x0000001e00007224 */ /* 0x000fc400078e0219 */
[----:B------:R-:W-:-:S03]  /*87b0*/  IMAD.MOV.U32 R4, RZ, RZ, 0x1 ;  /* 0x00000001ff047424 */ /* 0x000fc600078e00ff */
[----:B------:R-:W-:Y:S02]  /*87c0*/  SEL R132, R5, R0, !P0 ;  /* 0x0000000005847207 */ /* 0x000fe40004000000 */
[----:B------:R-:W-:Y:S02]  /*87d0*/  PRMT R3, R4, 0x7610, R3 ;  /* 0x0000761004037816 */ /* 0x000fe40000000003 */
[----:B------:R-:W-:-:S07]  /*87e0*/  SEL R0, R0, R5, !P0 ;  /* 0x0000000500007207 */ /* 0x000fce0004000000 */
.L_x_223:
[----:B------:R-:W-:Y:S01]  /*87f0*/  LOP3.LUT P0, RZ, R3, 0xff, RZ, 0xc0, !PT ;  /* 0x000000ff03ff7812 */ /* 0x000fe2000780c0ff */
[----:B-----5:R-:W-:-:S12]  /*8800*/  IMAD.MOV.U32 R133, RZ, RZ, R0 ;  /* 0x000000ffff857224 */ /* 0x020fd800078e0000 */
[----:B------:R-:W-:Y:S05]  /*8810*/  @P0 BRA `(.L_x_226) ;  /* 0xffffff8c00040947 */ /* 0x000fea000383ffff */
[----:B------:R-:W-:Y:S05]  /*8820*/  EXIT ;  /* 0x000000000000794d */ /* 0x000fea0003800000 */
.L_x_7:
        /* <DEDUP_REMOVED lines=26> */
.L_x_228:
[----:B------:R-:W0:Y:S01]  /*89d0*/  LDC.64 R30, c[0x0][0x640] ;  /* 0x00019000ff1e7b82 */ /* 0x000e220000000a00 */
[-CC-:B------:R-:W-:Y:S01]  /*89e0*/  SHF.R.U64 R21, R14, R8.reuse, R15.reuse ;  /* 0x000000080e157219 */ /* 0x180fe2000000120f */
[----:B------:R-:W-:Y:S01]  /*89f0*/  IMAD.MOV.U32 R27, RZ, RZ, 0x1 ;  /* 0x00000001ff1b7424 */ /* 0x000fe200078e00ff */
[----:B------:R-:W-:Y:S02]  /*8a00*/  SHF.R.U32.HI R7, RZ, R8, R15 ;  /* 0x00000008ff077219 */ /* 0x000fe4000001160f */
[----:B------:R-:W-:-:S03]  /*8a10*/  IADD3 R13, P0, RZ, -R21, RZ ;  /* 0x80000015ff0d7210 */ /* 0x000fc60007f1e0ff */
[----:B------:R-:W1:Y:S02]  /*8a20*/  LDC R12, c[0x0][0x618] ;  /* 0x00018600ff0c7b82 */ /* 0x000e640000000800 */
[----:B------:R-:W-:Y:S02]  /*8a30*/  IMAD.X R7, RZ, RZ, ~R7, P0 ;  /* 0x000000ffff077224 */ /* 0x000fe400000e0e07 */
[----:B------:R-:W-:-:S04]  /*8a40*/  IMAD.WIDE.U32 R10, R13, R22, R16 ;  /* 0x000000160d0a7225 */ /* 0x000fc800078e0010 */
[----:B------:R-:W2:Y:S01]  /*8a50*/  LDC R14, c[0x0][0x608] ;  /* 0x00018200ff0e7b82 */ /* 0x000ea20000000800 */
[----:B------:R-:W-:-:S04]  /*8a60*/  IMAD R8, R7, R22, RZ ;  /* 0x0000001607087224 */ /* 0x000fc800078e02ff */
[----:B------:R-:W-:-:S03]  /*8a70*/  IMAD R7, R13, R23, R8 ;  /* 0x000000170d077224 */ /* 0x000fc600078e0208 */
[----:B------:R-:W3:Y:S01]  /*8a80*/  LDC R28, c[0x0][0x658] ;  /* 0x00019600ff1c7b82 */ /* 0x000ee20000000800 */
[----:B------:R-:W-:Y:S01]  /*8a90*/  IMAD.IADD R7, R11, 0x1, R7 ;  /* 0x000000010b077824 */ /* 0x000fe200078e0207 */
[----:B0-----:R-:W-:Y:S01]  /*8aa0*/  ISETP.NE.U32.AND P0, PT, R30, RZ, PT ;  /* 0x000000ff1e00720c */ /* 0x001fe20003f05070 */
[----:B------:R-:W-:-:S03]  /*8ab0*/  IMAD.MOV.U32 R11, RZ, RZ, -0x1 ;  /* 0xffffffffff0b7424 */ /* 0x000fc600078e00ff */
        /* <DEDUP_REMOVED lines=8> */
[-C--:B---3--:R-:W-:Y:S02]  /*8b40*/  SHF.L.U32 R10, R11, R28.reuse, RZ ;  /* 0x0000001c0b0a7219 */ /* 0x088fe400000006ff */
[--C-:B------:R-:W-:Y:S02]  /*8b50*/  SHF.R.U64 R26, R22, R28, R7.reuse ;  /* 0x0000001c161a7219 */ /* 0x100fe40000001207 */
[----:B------:R-:W-:Y:S02]  /*8b60*/  LOP3.LUT R29, RZ, R10, RZ, 0x33, !PT ;  /* 0x0000000aff1d7212 */ /* 0x000fe400078e33ff */
[----:B------:R-:W-:Y:S01]  /*8b70*/  SHF.R.U32.HI R11, RZ, R28, R7 ;  /* 0x0000001cff0b7219 */ /* 0x000fe20000011607 */
[----:B------:R-:W3:Y:S01]  /*8b80*/  LDC R32, c[0x0][0x610] ;  /* 0x00018400ff207b82 */ /* 0x000ee20000000800 */
[----:B------:R-:W-:Y:S01]  /*8b90*/  IMAD.MOV.U32 R10, RZ, RZ, R26 ;  /* 0x000000ffff0a7224 */ /* 0x000fe200078e001a */
[----:B------:R-:W-:Y:S06]  /*8ba0*/  @!P0 BRA `(.L_x_229) ;  /* 0x0000000000288947 */ /* 0x000fec0003800000 */
        /* <DEDUP_REMOVED lines=10> */
.L_x_229:
[----:B------:R-:W-:Y:S02]  /*8c50*/  ISETP.NE.AND P0, PT, R2, 0x1, PT ;  /* 0x000000010200780c */ /* 0x000fe40003f05270 */
[----:B-1----:R-:W-:Y:S01]  /*8c60*/  SHF.R.U64 R8, R10, R8, R11 ;  /* 0x000000080a087219 */ /* 0x002fe2000000120b */
[----:B0-----:R-:W-:Y:S01]  /*8c70*/  VIADD R11, R23, 0xffffffff ;  /* 0xffffffff170b7836 */ /* 0x001fe20000000000 */
[----:B------:R-:W-:Y:S02]  /*8c80*/  SHF.L.U32 R27, R27, R28, RZ ;  /* 0x0000001c1b1b7219 */ /* 0x000fe400000006ff */
[----:B------:R-:W-:Y:S01]  /*8c90*/  LOP3.LUT R5, R22, R29, RZ, 0xc0, !PT ;  /* 0x0000001d16057212 */ /* 0x000fe200078ec0ff */
[----:B------:R-:W-:-:S04]  /*8ca0*/  IMAD.MOV R7, RZ, RZ, -R8 ;  /* 0x000000ffff077224 */ /* 0x000fc800078e0a08 */
[----:B------:R-:W-:Y:S02]  /*8cb0*/  IMAD R5, R27, R8, R5 ;  /* 0x000000081b057224 */ /* 0x000fe400078e0205 */
[----:B------:R-:W-:Y:S01]  /*8cc0*/  @P0 IMAD R6, R9, R24, R4 ;  /* 0x0000001809060224 */ /* 0x000fe200078e0204 */
[----:B------:R-:W-:Y:S01]  /*8cd0*/  LOP3.LUT R9, R20, R11, RZ, 0xc0, !PT ;  /* 0x0000000b14097212 */ /* 0x000fe200078ec0ff */
[----:B--2---:R-:W-:Y:S02]  /*8ce0*/  IMAD R4, R7, R25, R26 ;  /* 0x0000001907047224 */ /* 0x004fe400078e021a */
[----:B---3--:R-:W-:Y:S02]  /*8cf0*/  IMAD R6, R5, R32, R6 ;  /* 0x0000002005067224 */ /* 0x008fe400078e0206 */
[----:B------:R-:W-:Y:S02]  /*8d00*/  IMAD R5, R4, R23, R9 ;  /* 0x0000001704057224 */ /* 0x000fe400078e0209 */
[----:B------:R-:W-:-:S02]  /*8d10*/  IMAD.MOV.U32 R8, RZ, RZ, 0x1 ;  /* 0x00000001ff087424 */ /* 0x000fc400078e00ff */
[----:B------:R-:W-:Y:S01]  /*8d20*/  IMAD.MOV.U32 R7, RZ, RZ, R21 ;  /* 0x000000ffff077224 */ /* 0x000fe200078e0015 */
[----:B------:R-:W-:Y:S02]  /*8d30*/  SEL R19, R5, R6, !P0 ;  /* 0x0000000605137207 */ /* 0x000fe40004000000 */
[----:B------:R-:W-:-:S07]  /*8d40*/  SEL R20, R6, R5, !P0 ;  /* 0x0000000506147207 */ /* 0x000fce0004000000 */
.L_x_227:
[----:B------:R-:W-:-:S08]  /*8d50*/  NOP ;  /* 0x0000000000007918 */ /* 0x000fd00000000000 */
[----:B------:R-:W0:-:S00]  /*8d60*/  USETMAXREG.DEALLOC.CTAPOOL 0x28 ;  /* 0x00000028000079c8 */ /* 0x000e0000080e0500 */
[----:B0-----:R-:W-:-:S13]  /*8d70*/  ISETP.NE.AND P0, PT, R3, RZ, PT ;  /* 0x000000ff0300720c */ /* 0x001fda0003f05270 */
[----:B------:R-:W-:Y:S05]  /*8d80*/  @P0 EXIT ;  /* 0x000000000000094d */ /* 0x000fea0003800000 */
[----:B------:R-:W-:Y:S01]  /*8d90*/  LOP3.LUT P0, RZ, R8, 0xff, RZ, 0xc0, !PT ;  /* 0x000000ff08ff7812 */ /* 0x000fe2000780c0ff */
[----:B------:R-:W-:Y:S02]  /*8da0*/  IMAD.MOV.U32 R3, RZ, RZ, 0x1 ;  /* 0x00000001ff037424 */ /* 0x000fe400078e00ff */
[----:B------:R-:W-:-:S10]  /*8db0*/  IMAD.MOV.U32 R8, RZ, RZ, RZ ;  /* 0x000000ffff087224 */ /* 0x000fd400078e00ff */
[----:B------:R-:W-:Y:S05]  /*8dc0*/  @!P0 BRA `(.L_x_230) ;  /* 0x0000000c00548947 */ /* 0x000fea0003800000 */
[----:B------:R-:W0:Y:S01]  /*8dd0*/  LDC R3, c[0x0][0x28c] ;  /* 0x0000a300ff037b82 */ /* 0x000e220000000800 */
[----:B------:R-:W1:Y:S01]  /*8de0*/  S2R R10, SR_CgaCtaId ;  /* 0x00000000000a7919 */ /* 0x000e620000008800 */
[----:B------:R-:W-:Y:S01]  /*8df0*/  ULDC UR5, c[0x0][0x658] ;  /* 0x0001960000057ab9 */ /* 0x000fe20000000800 */
[----:B------:R-:W-:Y:S01]  /*8e00*/  UMOV UR6, 0xffffffff ;  /* 0xffffffff00067882 */ /* 0x000fe20000000000 */
[----:B------:R-:W-:Y:S01]  /*8e10*/  BSSY B0, `(.L_x_230) ;  /* 0x00000d0000007945 */ /* 0x000fe20003800000 */
[----:B------:R-:W-:Y:S01]  /*8e20*/  USHF.L.U32 UR6, UR6, UR5, URZ ;  /* 0x0000000506067299 */ /* 0x000fe2000800063f */
[----:B------:R-:W-:Y:S01]  /*8e30*/  IMAD.MOV.U32 R11, RZ, RZ, 0x1 ;  /* 0x00000001ff0b7424 */ /* 0x000fe200078e00ff */
[----:B------:R-:W-:Y:S01]  /*8e40*/  LOP3.LUT R13, R18, 0x2, RZ, 0xfc, !PT ;  /* 0x00000002120d7812 */ /* 0x000fe200078efcff */
[----:B------:R-:W-:Y:S01]  /*8e50*/  IMAD.MOV.U32 R8, RZ, RZ, RZ ;  /* 0x000000ffff087224 */ /* 0x000fe200078e00ff */
[----:B------:R-:W-:Y:S01]  /*8e60*/  ULDC UR4, c[0x0][0x600] ;  /* 0x0001800000047ab9 */ /* 0x000fe20000000800 */
[----:B------:R-:W-:Y:S01]  /*8e70*/  UMOV UR7, 0x1 ;  /* 0x0000000100077882 */ /* 0x000fe20000000000 */
[----:B------:R-:W-:-:S02]  /*8e80*/  UIADD3 UR4, UR4, -0x1, URZ ;  /* 0xffffffff04047890 */ /* 0x000fc4000fffe03f */
[----:B------:R-:W-:Y:S02]  /*8e90*/  USHF.L.U32 UR5, UR7, UR5, URZ ;  /* 0x0000000507057299 */ /* 0x000fe4000800063f */
[----:B------:R-:W-:Y:S01]  /*8ea0*/  ULOP3.LUT UR6, URZ, UR6, URZ, 0x33, !UPT ;  /* 0x000000063f067292 */ /* 0x000fe2000f8e333f */
[----:B------:R-:W-:Y:S01]  /*8eb0*/  ULDC.64 UR30, c[0x0][0x198] ;  /* 0x00006600001e7ab9 */ /* 0x000fe20000000a00 */
[----:B0-----:R-:W-:-:S05]  /*8ec0*/  VIADD R3, R3, 0x7f ;  /* 0x0000007f03037836 */ /* 0x001fca0000000000 */
[----:B------:R-:W-:-:S04]  /*8ed0*/  SHF.R.S32.HI R4, RZ, 0x1f, R3 ;  /* 0x0000001fff047819 */ /* 0x000fc80000011403 */
[----:B------:R-:W-:Y:S01]  /*8ee0*/  LEA.HI R4, R4, R3, RZ, 0x7 ;  /* 0x0000000304047211 */ /* 0x000fe200078f38ff */
[----:B------:R-:W-:Y:S01]  /*8ef0*/  IMAD.MOV.U32 R3, RZ, RZ, 0x1 ;  /* 0x00000001ff037424 */ /* 0x000fe200078e00ff */
[----:B-1----:R-:W-:Y:S02]  /*8f00*/  LOP3.LUT R10, R10, 0x1, RZ, 0xc0, !PT ;  /* 0x000000010a0a7812 */ /* 0x002fe400078ec0ff */
[----:B------:R-:W-:-:S05]  /*8f10*/  SHF.R.S32.HI R9, RZ, 0x7, R4 ;  /* 0x00000007ff097819 */ /* 0x000fca0000011404 */
[----:B------:R-:W-:-:S07]  /*8f20*/  VIADD R12, R9, 0x1 ;  /* 0x00000001090c7836 */ /* 0x000fce0000000000 */
.L_x_241:
[----:B------:R-:W-:-:S03]  /*8f30*/  UMOV UR7, 0xffffffff ;  /* 0xffffffff00077882 */ /* 0x000fc60000000000 */
[----:B------:R-:W-:Y:S05]  /*8f40*/  BRA.DIV UR7, `(.L_x_231) ;  /* 0x0000000e07947947 */ /* 0x000fea000b800000 */
[----:B------:R-:W-:-:S13]  /*8f50*/  ELECT P6, URZ, PT ;  /* 0x00000000003f782f */ /* 0x000fda00038c0000 */
.L_x_250:
[----:B------:R-:W0:Y:S01]  /*8f60*/  LDC R4, c[0x0][0x28c] ;  /* 0x0000a300ff047b82 */ /* 0x000e220000000800 */
[----:B------:R-:W-:Y:S01]  /*8f70*/  BSSY B1, `(.L_x_232) ;  /* 0x0000046000017945 */ /* 0x000fe20003800000 */
[----:B0-----:R-:W-:-:S13]  /*8f80*/  ISETP.LT.OR P6, PT, R4, 0x1, !P6 ;  /* 0x000000010400780c */ /* 0x001fda00077c1670 */
[----:B------:R-:W-:Y:S05]  /*8f90*/  @P6 BRA `(.L_x_233) ;  /* 0x00000004000c6947 */ /* 0x000fea0003800000 */
[----:B------:R-:W-:Y:S02]  /*8fa0*/  IMAD R19, R19, 0x2, R10 ;  /* 0x0000000213137824 */ /* 0x000fe400078e020a */
[----:B------:R-:W-:Y:S02]  /*8fb0*/  IMAD.SHL.U32 R20, R20, 0x80, RZ ;  /* 0x0000008014147824 */ /* 0x000fe400078e00ff */
[----:B------:R-:W-:Y:S02]  /*8fc0*/  IMAD.MOV.U32 R23, RZ, RZ, RZ ;  /* 0x000000ffff177224 */ /* 0x000fe400078e00ff */
[----:B------:R-:W-:Y:S02]  /*8fd0*/  IMAD.MOV.U32 R4, RZ, RZ, R12 ;  /* 0x000000ffff047224 */ /* 0x000fe400078e000c */
[----:B------:R-:W-:Y:S02]  /*8fe0*/  IMAD.MOV.U32 R5, RZ, RZ, R3 ;  /* 0x000000ffff057224 */ /* 0x000fe400078e0003 */
[----:B------:R-:W-:-:S02]  /*8ff0*/  IMAD.MOV.U32 R15, RZ, RZ, R8 ;  /* 0x000000ffff0f7224 */ /* 0x000fc400078e0008 */
[----:B------:R-:W-:-:S07]  /*9000*/  IMAD R19, R19, 0x60, RZ ;  /* 0x0000006013137824 */ /* 0x000fce00078e02ff */
.L_x_236:
[----:B------:R-:W0:Y:S01]  /*9010*/  S2R R21, SR_CgaCtaId ;  /* 0x0000000000157919 */ /* 0x000e220000008800 */
[----:B------:R-:W-:Y:S02]  /*9020*/  MOV R6, 0x400 ;  /* 0x0000040000067802 */ /* 0x000fe40000000f00 */
[----:B------:R-:W-:-:S13]  /*9030*/  ISETP.NE.AND P1, PT, R0, RZ, PT ;  /* 0x000000ff0000720c */ /* 0x000fda0003f25270 */
[----:B------:R-:W1:Y:S01]  /*9040*/  @!P1 LDC R14, c[0x0][0x500] ;  /* 0x00014000ff0e9b82 */ /* 0x000e620000000800 */
[----:B0-----:R-:W-:Y:S02]  /*9050*/  LEA R22, R21, R6, 0x18 ;  /* 0x0000000615167211 */ /* 0x001fe400078ec0ff */
[----:B------:R-:W-:-:S03]  /*9060*/  SHF.L.U32 R6, R5, 0x1f, RZ ;  /* 0x0000001f05067819 */ /* 0x000fc600000006ff */
[----:B------:R-:W-:-:S04]  /*9070*/  IMAD R21, R15, 0x8, R22 ;  /* 0x000000080f157824 */ /* 0x000fc800078e0216 */
[----:B------:R-:W0:Y:S02]  /*9080*/  SYNCS.PHASECHK.TRANS64.TRYWAIT P0, [R21+URZ+0x10], R6 ;  /* 0x00001006150075a7 */ /* 0x000e24000800017f */
[----:B01----:R-:W-:Y:S05]  /*9090*/  @!P0 BRA `(.L_x_234) ;  /* 0x0000000c00608947 */ /* 0x003fea0003800000 */
.L_x_251:
[----:B0-----:R-:W-:Y:S01]  /*90a0*/  PRMT R6, R13, 0x9910, RZ ;  /* 0x000099100d067816 */ /* 0x001fe200000000ff */
[----:B------:R0:W-:Y:S03]  /*90b0*/  @!P1 SYNCS.ARRIVE.TRANS64 RZ, [R21+URZ], R14 ;  /* 0x0000000e15ff99a7 */ /* 0x0001e6000800003f */
[----:B------:R-:W-:-:S13]  /*90c0*/  ISETP.NE.AND P0, PT, R6, 0x2, PT ;  /* 0x000000020600780c */ /* 0x000fda0003f05270 */
[----:B0-----:R-:W-:Y:S05]  /*90d0*/  @P0 BRA `(.L_x_235) ;  /* 0x0000000000040947 */ /* 0x001fea0003800000 */
[----:B------:R-:W-:Y:S01]  /*90e0*/  BPT.TRAP 0x1 ;  /* 0x000000040000795c */ /* 0x000fe20000300000 */
.L_x_235:
[----:B------:R-:W-:Y:S01]  /*90f0*/  IMAD R6, R15, 0x4, R10 ;  /* 0x000000040f067824 */ /* 0x000fe200078e020a */
[----:B------:R-:W-:Y:S01]  /*9100*/  R2UR UR34, R23 ;  /* 0x00000000172272ca */ /* 0x000fe200000e0000 */
[--C-:B------:R-:W-:Y:S01]  /*9110*/  IMAD R14, R15, 0x8000, R22.reuse ;  /* 0x000080000f0e7824 */ /* 0x100fe200078e0216 */
[----:B------:R-:W-:Y:S01]  /*9120*/  R2UR UR33, R21 ;  /* 0x00000000152172ca */ /* 0x000fe200000e0000 */
[----:B------:R-:W-:Y:S01]  /*9130*/  IMAD R6, R6, 0x1800, RZ ;  /* 0x0000180006067824 */ /* 0x000fe200078e02ff */
[----:B------:R-:W-:Y:S01]  /*9140*/  R2UR UR36, R7 ;  /* 0x00000000072472ca */ /* 0x000fe200000e0000 */
[----:B------:R-:W-:Y:S01]  /*9150*/  VIADD R4, R4, 0xffffffff ;  /* 0xffffffff04047836 */ /* 0x000fe20000000000 */
[----:B------:R-:W-:Y:S01]  /*9160*/  R2UR UR24, R14 ;  /* 0x000000000e1872ca */ /* 0x000fe200000e0000 */
[----:B------:R-:W-:Y:S01]  /*9170*/  IMAD R6, R6, 0x2, R22 ;  /* 0x0000000206067824 */ /* 0x000fe200078e0216 */
[----:B------:R-:W-:Y:S01]  /*9180*/  R2UR UR35, R20 ;  /* 0x00000000142372ca */ /* 0x000fe200000e0000 */
[----:B------:R-:W-:Y:S01]  /*9190*/  UIADD3 UR14, UP0, UR30, 0xf0, URZ ;  /* 0x000000f01e0e7890 */ /* 0x000fe2000ff1e03f */
[----:B------:R-:W-:Y:S01]  /*91a0*/  R2UR UR19, R19 ;  /* 0x00000000131372ca */ /* 0x000fe200000e0000 */
[----:B------:R-:W-:Y:S01]  /*91b0*/  UIADD3 UR42, UP1, UR30, 0x1f0, URZ ;  /* 0x000001f01e2a7890 */ /* 0x000fe2000ff3e03f */
[----:B------:R-:W-:Y:S01]  /*91c0*/  R2UR UR8, R6 ;  /* 0x00000000060872ca */ /* 0x000fe200000e0000 */
[----:B------:R-:W-:Y:S01]  /*91d0*/  UIADD3.X UR15, URZ, UR31, URZ, UP0, !UPT ;  /* 0x0000001f3f0f7290 */ /* 0x000fe200087fe43f */
[----:B------:R-:W-:Y:S01]  /*91e0*/  ISETP.GT.AND P1, PT, R4, 0x1, PT ;  /* 0x000000010400780c */ /* 0x000fe20003f24270 */
[----:B------:R-:W-:Y:S01]  /*91f0*/  UIADD3 UR26, UR34, 0x40, URZ ;  /* 0x00000040221a7890 */ /* 0x000fe2000fffe03f */
[----:B------:R-:W-:Y:S01]  /*9200*/  VIADD R15, R15, 0x1 ;  /* 0x000000010f0f7836 */ /* 0x000fe20000000000 */
[----:B------:R-:W-:Y:S01]  /*9210*/  UIADD3.X UR43, URZ, UR31, URZ, UP1, !UPT ;  /* 0x0000001f3f2b7290 */ /* 0x000fe20008ffe43f */
[----:B------:R-:W-:Y:S01]  /*9220*/  VIADD R23, R23, 0x80 ;  /* 0x0000008017177836 */ /* 0x000fe20000000000 */
[----:B------:R-:W-:-:S02]  /*9230*/  UIADD3 UR32, UR24, 0x100, URZ ;  /* 0x0000010018207890 */ /* 0x000fc4000fffe03f */
[----:B------:R-:W-:Y:S01]  /*9240*/  UIADD3 UR24, UR24, 0x4100, URZ ;  /* 0x0000410018187890 */ /* 0x000fe2000fffe03f */
[----:B------:R-:W-:Y:S01]  /*9250*/  ISETP.NE.AND P0, PT, R15, 0x2, PT ;  /* 0x000000020f00780c */ /* 0x000fe20003f05270 */
[----:B------:R-:W-:Y:S01]  /*9260*/  UMOV UR22, 0x0 ;  /* 0x0000000000167882 */ /* 0x000fe20000000000 */
[----:B------:R-:W-:Y:S01]  /*9270*/  UMOV UR23, 0x10000000 ;  /* 0x1000000000177882 */ /* 0x000fe20000000000 */
[----:B------:R-:W-:Y:S01]  /*9280*/  UIADD3 UR16, UR8, 0x10100, URZ ;  /* 0x0001010008107890 */ /* 0x000fe2000fffe03f */
[----:B------:R-:W-:Y:S01]  /*9290*/  SEL R6, RZ, 0x1, P0 ;  /* 0x00000001ff067807 */ /* 0x000fe20000000000 */
[----:B------:R-:W-:Y:S01]  /*92a0*/  UIADD3 UR8, UR8, 0x16100, URZ ;  /* 0x0001610008087890 */ /* 0x000fe2000fffe03f */
[----:B------:R0:W-:Y:S01]  /*92b0*/  UTMALDG.3D [UR32], [UR14], desc[UR22] ;  /* 0x000016200e0075b4 */ /* 0x0001e20008011000 */
[----:B------:R-:W-:Y:S01]  /*92c0*/  UMOV UR25, UR33 ;  /* 0x0000002100197c82 */ /* 0x000fe20008000000 */
[----:B------:R-:W-:Y:S01]  /*92d0*/  UMOV UR28, UR36 ;  /* 0x00000024001c7c82 */ /* 0x000fe20008000000 */
[----:B------:R-:W-:Y:S01]  /*92e0*/  UMOV UR27, UR35 ;  /* 0x00000023001b7c82 */ /* 0x000fe20008000000 */
[----:B------:R-:W-:Y:S01]  /*92f0*/  UMOV UR7, 0x30000 ;  /* 0x0003000000077882 */ /* 0x000fe20000000000 */
[----:B------:R-:W-:Y:S01]  /*9300*/  UMOV UR17, UR33 ;  /* 0x0000002100117c82 */ /* 0x000fe20008000000 */
[----:B------:R-:W-:Y:S01]  /*9310*/  UMOV UR18, UR34 ;  /* 0x0000002200127c82 */ /* 0x000fe20008000000 */
[----:B------:R-:W-:Y:S01]  /*9320*/  UMOV UR20, UR36 ;  /* 0x0000002400147c82 */ /* 0x000fe20008000000 */
[----:B------:R-:W-:Y:S01]  /*9330*/  UMOV UR9, UR33 ;  /* 0x0000002100097c82 */ /* 0x000fe20008000000 */
[----:B------:R-:W-:Y:S01]  /*9340*/  UMOV UR11, UR19 ;  /* 0x00000013000b7c82 */ /* 0x000fe20008000000 */
[----:B------:R-:W-:Y:S01]  /*9350*/  UMOV UR12, UR36 ;  /* 0x00000024000c7c82 */ /* 0x000fe20008000000 */
[----:B------:R0:W-:Y:S01]  /*9360*/  UTMALDG.3D [UR24], [UR14], desc[UR22] ;  /* 0x000016180e0075b4 */ /* 0x0001e20008011000 */
[----:B------:R-:W-:Y:S01]  /*9370*/  UMOV UR10, UR26 ;  /* 0x0000001a000a7c82 */ /* 0x000fe20008000000 */
[----:B------:R-:W-:-:S02]  /*9380*/  LOP3.LUT R5, R5, R6, RZ, 0x3c, !PT ;  /* 0x0000000605057212 */ /* 0x000fc400078e3cff */
[----:B------:R-:W-:Y:S01]  /*9390*/  SEL R15, R15, RZ, P0 ;  /* 0x000000ff0f0f7207 */ /* 0x000fe20000000000 */
[----:B------:R0:W-:Y:S01]  /*93a0*/  UTMALDG.3D.MULTICAST [UR16], [UR42], UR7, desc[UR22] ;  /* 0x000016102a0073b4 */ /* 0x0001e20008011807 */
[----:B------:R0:W-:Y:S02]  /*93b0*/  UTMALDG.3D.MULTICAST [UR8], [UR42], UR7, desc[UR22] ;  /* 0x000016082a0073b4 */ /* 0x0001e40008011807 */
[----:B0-----:R-:W-:Y:S05]  /*93c0*/  @P1 BRA `(.L_x_236) ;  /* 0xfffffffc00101947 */ /* 0x001fea000383ffff */
.L_x_233:
[----:B------:R-:W-:Y:S05]  /*93d0*/  BSYNC B1 ;  /* 0x0000000000017941 */ /* 0x000fea0003800000 */
.L_x_232:
[----:B------:R-:W-:Y:S01]  /*93e0*/  LOP3.LUT P1, RZ, R11, 0xff, RZ, 0xc0, !PT ;  /* 0x000000ff0bff7812 */ /* 0x000fe2000782c0ff */
[----:B------:R-:W-:Y:S01]  /*93f0*/  IMAD.IADD R8, R9, 0x1, R8 ;  /* 0x0000000109087824 */ /* 0x000fe200078e0208 */
[----:B------:R-:W-:Y:S01]  /*9400*/  IADD3 R16, P2, R16, UR38, RZ ;  /* 0x0000002610107c10 */ /* 0x000fe2000ff5e0ff */
[----:B------:R-:W-:Y:S01]  /*9410*/  ULDC.64 UR8, c[0x0][0x650] ;  /* 0x0001940000087ab9 */ /* 0x000fe20000000a00 */
[----:B------:R-:W-:Y:S01]  /*9420*/  BSSY B1, `(.L_x_237) ;  /* 0x000006c000017945 */ /* 0x000fe20003800000 */
[----:B------:R-:W-:Y:S01]  /*9430*/  IMAD.MOV.U32 R20, RZ, RZ, -0x1 ;  /* 0xffffffffff147424 */ /* 0x000fe200078e00ff */
[----:B------:R-:W-:Y:S01]  /*9440*/  SHF.R.U32.HI R4, RZ, 0x1, R8 ;  /* 0x00000001ff047819 */ /* 0x000fe20000011608 */
[----:B------:R-:W-:Y:S01]  /*9450*/  IMAD.MOV.U32 R19, RZ, RZ, -0x1 ;  /* 0xffffffffff137424 */ /* 0x000fe200078e00ff */
[----:B------:R-:W-:Y:S01]  /*9460*/  ISETP.GT.U32.AND P0, PT, R8, 0x1, PT ;  /* 0x000000010800780c */ /* 0x000fe20003f04070 */
[----:B------:R-:W-:Y:S01]  /*9470*/  IMAD.MOV.U32 R7, RZ, RZ, -0x1 ;  /* 0xffffffffff077424 */ /* 0x000fe200078e00ff */
[----:B------:R-:W-:-:S02]  /*9480*/  LOP3.LUT R4, R4, 0x1, RZ, 0xc0, !PT ;  /* 0x0000000104047812 */ /* 0x000fc400078ec0ff */
[----:B------:R-:W-:Y:S01]  /*9490*/  ISETP.LT.U32.AND P0, PT, R9, 0x2, P0 ;  /* 0x000000020900780c */ /* 0x000fe20000701070 */
[----:B------:R-:W0:Y:S01]  /*94a0*/  @P1 S2R R6, SR_CgaCtaId ;  /* 0x0000000000061919 */ /* 0x000e220000008800 */
[----:B------:R-:W-:Y:S02]  /*94b0*/  @P1 MOV R5, 0x400 ;  /* 0x0000040000051802 */ /* 0x000fe40000000f00 */
[----:B------:R-:W-:Y:S02]  /*94c0*/  IADD3.X R17, R17, UR41, RZ, P2, !PT ;  /* 0x0000002911117c10 */ /* 0x000fe400097fe4ff */
[----:B------:R-:W-:Y:S02]  /*94d0*/  ISETP.GE.U32.AND P2, PT, R16, UR8, PT ;  /* 0x0000000810007c0c */ /* 0x000fe4000bf46070 */
[----:B------:R-:W-:Y:S02]  /*94e0*/  LOP3.LUT R8, R8, 0x1, RZ, 0xc0, !PT ;  /* 0x0000000108087812 */ /* 0x000fe400078ec0ff */
[----:B------:R-:W-:-:S02]  /*94f0*/  PRMT R11, RZ, 0x7610, R11 ;  /* 0x00007610ff0b7816 */ /* 0x000fc4000000000b */
[----:B0-----:R-:W-:-:S04]  /*9500*/  @P1 LEA R5, R6, R5, 0x18 ;  /* 0x0000000506051211 */ /* 0x001fc800078ec0ff */
[----:B------:R0:W-:Y:S01]  /*9510*/  @P1 SYNCS.ARRIVE.TRANS64.A1T0 RZ, [R5+URZ+0x38], RZ ;  /* 0x000038ff05ff19a7 */ /* 0x0001e2000810003f */
[----:B------:R-:W-:Y:S02]  /*9520*/  ISETP.NE.U32.AND P1, PT, R4, 0x1, PT ;  /* 0x000000010400780c */ /* 0x000fe40003f25070 */
[----:B------:R-:W-:Y:S02]  /*9530*/  SEL R4, RZ, 0x1, !P0 ;  /* 0x00000001ff047807 */ /* 0x000fe40004000000 */
[----:B------:R-:W-:Y:S02]  /*9540*/  ISETP.GE.U32.AND.EX P0, PT, R17, UR9, PT, P2 ;  /* 0x0000000911007c0c */ /* 0x000fe4000bf06120 */
[----:B------:R-:W-:-:S04]  /*9550*/  ISETP.GT.U32.AND P1, PT, R9, 0x1, !P1 ;  /* 0x000000010900780c */ /* 0x000fc80004f24070 */
[----:B0-----:R-:W-:-:S04]  /*9560*/  SEL R5, RZ, 0x1, !P1 ;  /* 0x00000001ff057807 */ /* 0x001fc80004800000 */
[--C-:B------:R-:W-:Y:S02]  /*9570*/  LOP3.LUT R3, R5, R3, R4.reuse, 0x96, !PT ;  /* 0x0000000305037212 */ /* 0x100fe400078e9604 */
[----:B------:R-:W-:Y:S01]  /*9580*/  PRMT R4, RZ, 0x7610, R4 ;  /* 0x00007610ff047816 */ /* 0x000fe20000000004 */
[----:B------:R-:W-:Y:S06]  /*9590*/  @P0 BRA `(.L_x_238) ;  /* 0x0000000400500947 */ /* 0x000fec0003800000 */
[----:B------:R-:W0:Y:S01]  /*95a0*/  S2R R19, SR_CTAID.X ;  /* 0x0000000000137919 */ /* 0x000e220000002500 */
[----:B------:R-:W-:Y:S01]  /*95b0*/  ULDC.64 UR8, c[0x0][0x628] ;  /* 0x00018a0000087ab9 */ /* 0x000fe20000000a00 */
[----:B------:R-:W1:Y:S01]  /*95c0*/  LDC R20, c[0x0][0x144] ;  /* 0x00005100ff147b82 */ /* 0x000e620000000800 */
[----:B------:R-:W-:Y:S01]  /*95d0*/  ISETP.NE.U32.AND P0, PT, RZ, UR8, PT ;  /* 0x00000008ff007c0c */ /* 0x000fe2000bf05070 */
[----:B------:R-:W2:Y:S01]  /*95e0*/  S2R R14, SR_CTAID.Y ;  /* 0x00000000000e7919 */ /* 0x000ea20000002600 */
[----:B------:R-:W-:Y:S01]  /*95f0*/  ULDC UR10, c[0x0][0x630] ;  /* 0x00018c00000a7ab9 */ /* 0x000fe20000000800 */
[----:B------:R-:W-:Y:S01]  /*9600*/  ULDC UR11, c[0x0][0x150] ;  /* 0x00005400000b7ab9 */ /* 0x000fe20000000800 */
[----:B------:R-:W-:Y:S01]  /*9610*/  ISETP.NE.AND.EX P0, PT, RZ, UR9, PT, P0 ;  /* 0x00000009ff007c0c */ /* 0x000fe2000bf05300 */
[----:B------:R-:W-:Y:S02]  /*9620*/  IMAD.MOV.U32 R4, RZ, RZ, R16 ;  /* 0x000000ffff047224 */ /* 0x000fe400078e0010 */
[----:B------:R-:W-:Y:S01]  /*9630*/  IMAD.MOV.U32 R5, RZ, RZ, R17 ;  /* 0x000000ffff057224 */ /* 0x000fe200078e0011 */
[----:B0-----:R-:W-:-:S09]  /*9640*/  I2FP.F32.U32 R21, R19 ;  /* 0x0000001300157245 */ /* 0x001fd20000201000 */
[----:B------:R-:W-:Y:S05]  /*9650*/  @!P0 BRA `(.L_x_239) ;  /* 0x0000000000288947 */ /* 0x000fea0003800000 */
[----:B------:R-:W-:Y:S02]  /*9660*/  ULDC UR7, c[0x0][0x634] ;  /* 0x00018d0000077ab9 */ /* 0x000fe40000000800 */
[----:B------:R-:W-:-:S05]  /*9670*/  IADD3 R5, P0, R16, UR7, RZ ;  /* 0x0000000710057c10 */ /* 0x000fca000ff1e0ff */
[----:B------:R-:W-:-:S04]  /*9680*/  IMAD.X R15, RZ, RZ, R17, P0 ;  /* 0x000000ffff0f7224 */ /* 0x000fc800000e0611 */
[----:B------:R-:W-:-:S04]  /*9690*/  IMAD.WIDE.U32 R6, R15, UR8, RZ ;  /* 0x000000080f067c25 */ /* 0x000fc8000f8e00ff */
[----:B------:R-:W-:-:S04]  /*96a0*/  IMAD.WIDE.U32 R6, P0, R5, UR9, R6 ;  /* 0x0000000905067c25 */ /* 0x000fc8000f800006 */
[----:B------:R-:W-:-:S04]  /*96b0*/  IMAD.WIDE.U32 R4, R5, UR8, RZ ;  /* 0x0000000805047c25 */ /* 0x000fc8000f8e00ff */
[----:B------:R-:W-:Y:S01]  /*96c0*/  IMAD.MOV.U32 R4, RZ, RZ, R7 ;  /* 0x000000ffff047224 */ /* 0x000fe200078e0007 */
[----:B------:R-:W-:Y:S01]  /*96d0*/  IADD3 RZ, P1, R5, R6, RZ ;  /* 0x0000000605ff7210 */ /* 0x000fe20007f3e0ff */
[----:B------:R-:W-:-:S04]  /*96e0*/  IMAD.X R5, RZ, RZ, RZ, P0 ;  /* 0x000000ffff057224 */ /* 0x000fc800000e06ff */
[----:B------:R-:W-:-:S08]  /*96f0*/  IMAD.WIDE.U32.X R4, R15, UR9, R4, P1 ;  /* 0x000000090f047c25 */ /* 0x000fd000088e0404 */
.L_x_239:
[----:B------:R-:W-:Y:S01]  /*9700*/  FMUL R21, R21, UR11 ;  /* 0x0000000b15157c20 */ /* 0x000fe20008400000 */
[--C-:B------:R-:W-:Y:S01]  /*9710*/  SHF.R.U64 R15, R4, UR10, R5.reuse ;  /* 0x0000000a040f7c19 */ /* 0x100fe20008001205 */
[----:B------:R-:W-:Y:S01]  /*9720*/  ULDC.64 UR8, c[0x0][0x620] ;  /* 0x0001880000087ab9 */ /* 0x000fe20000000a00 */
[----:B------:R-:W-:Y:S01]  /*9730*/  SHF.R.U32.HI R4, RZ, UR10, R5 ;  /* 0x0000000aff047c19 */ /* 0x000fe20008011605 */
[----:B------:R-:W-:Y:S01]  /*9740*/  ULDC.64 UR10, c[0x0][0x640] ;  /* 0x00019000000a7ab9 */ /* 0x000fe20000000a00 */
[----:B------:R-:W-:Y:S01]  /*9750*/  IADD3 R5, P0, RZ, -R15, RZ ;  /* 0x8000000fff057210 */ /* 0x000fe20007f1e0ff */
[----:B------:R-:W0:Y:S01]  /*9760*/  F2I.U32.TRUNC.NTZ R21, R21 ;  /* 0x0000001500157305 */ /* 0x000e22000020f000 */
[----:B------:R-:W-:-:S03]  /*9770*/  ULDC UR7, c[0x0][0x618] ;  /* 0x0001860000077ab9 */ /* 0x000fc60000000800 */
[----:B------:R-:W-:Y:S01]  /*9780*/  IMAD.X R4, RZ, RZ, ~R4, P0 ;  /* 0x000000ffff047224 */ /* 0x000fe200000e0e04 */
[----:B------:R-:W-:-:S03]  /*9790*/  ISETP.NE.U32.AND P0, PT, RZ, UR10, PT ;  /* 0x0000000aff007c0c */ /* 0x000fc6000bf05070 */
[----:B------:R-:W-:Y:S01]  /*97a0*/  IMAD R4, R4, UR8, RZ ;  /* 0x0000000804047c24 */ /* 0x000fe2000f8e02ff */
[----:B------:R-:W-:-:S03]  /*97b0*/  ISETP.NE.AND.EX P0, PT, RZ, UR11, PT, P0 ;  /* 0x0000000bff007c0c */ /* 0x000fc6000bf05300 */
[C---:B------:R-:W-:Y:S02]  /*97c0*/  IMAD R7, R5.reuse, UR9, R4 ;  /* 0x0000000905077c24 */ /* 0x040fe4000f8e0204 */
[----:B------:R-:W-:Y:S01]  /*97d0*/  IMAD.WIDE.U32 R4, R5, UR8, R16 ;  /* 0x0000000805047c25 */ /* 0x000fe2000f8e0010 */
[----:B------:R-:W-:-:S03]  /*97e0*/  ULDC UR8, c[0x0][0x154] ;  /* 0x0000550000087ab9 */ /* 0x000fc60000000800 */
[----:B0-----:R-:W-:Y:S02]  /*97f0*/  IMAD.MOV R6, RZ, RZ, -R21 ;  /* 0x000000ffff067224 */ /* 0x001fe400078e0a15 */
[----:B------:R-:W0:Y:S01]  /*9800*/  LDC R21, c[0x0][0x148] ;  /* 0x00005200ff157b82 */ /* 0x000e220000000800 */
[----:B------:R-:W-:Y:S02]  /*9810*/  IMAD.IADD R5, R5, 0x1, R7 ;  /* 0x0000000105057824 */ /* 0x000fe400078e0207 */
[----:B-1----:R-:W-:Y:S01]  /*9820*/  IMAD R19, R20, R6, R19 ;  /* 0x0000000614137224 */ /* 0x002fe200078e0213 */
[----:B--2---:R-:W-:Y:S02]  /*9830*/  I2FP.F32.U32 R6, R14 ;  /* 0x0000000e00067245 */ /* 0x004fe40000201000 */
[--C-:B------:R-:W-:Y:S02]  /*9840*/  SHF.R.U64 R20, R4, UR7, R5.reuse ;  /* 0x0000000704147c19 */ /* 0x100fe40008001205 */
[----:B------:R-:W-:Y:S01]  /*9850*/  SHF.R.U32.HI R5, RZ, UR7, R5 ;  /* 0x00000007ff057c19 */ /* 0x000fe20008011605 */
[----:B------:R-:W-:Y:S01]  /*9860*/  FMUL R6, R6, UR8 ;  /* 0x0000000806067c20 */ /* 0x000fe20008400000 */
[----:B------:R-:W-:-:S02]  /*9870*/  ULDC UR7, c[0x0][0x608] ;  /* 0x0001820000077ab9 */ /* 0x000fc40000000800 */
[--C-:B------:R-:W-:Y:S01]  /*9880*/  SHF.R.U64 R23, R20, UR7, R5.reuse ;  /* 0x0000000714177c19 */ /* 0x100fe20008001205 */
[----:B------:R1:W2:Y:S01]  /*9890*/  F2I.U32.TRUNC.NTZ R24, R6 ;  /* 0x0000000600187305 */ /* 0x0002a2000020f000 */
[----:B------:R-:W-:Y:S01]  /*98a0*/  SHF.R.U32.HI R4, RZ, UR7, R5 ;  /* 0x00000007ff047c19 */ /* 0x000fe20008011605 */
[----:B------:R-:W-:-:S03]  /*98b0*/  ULDC UR7, c[0x0][0x658] ;  /* 0x0001960000077ab9 */ /* 0x000fc60000000800 */
[--C-:B------:R-:W-:Y:S02]  /*98c0*/  SHF.R.U64 R22, R23, UR7, R4.reuse ;  /* 0x0000000717167c19 */ /* 0x100fe40008001204 */
[----:B------:R-:W-:-:S03]  /*98d0*/  SHF.R.U32.HI R25, RZ, UR7, R4 ;  /* 0x00000007ff197c19 */ /* 0x000fc60008011604 */
[----:B------:R-:W-:Y:S02]  /*98e0*/  IMAD.MOV.U32 R4, RZ, RZ, R22 ;  /* 0x000000ffff047224 */ /* 0x000fe400078e0016 */
[----:B------:R-:W-:Y:S01]  /*98f0*/  IMAD.MOV.U32 R5, RZ, RZ, R25 ;  /* 0x000000ffff057224 */ /* 0x000fe200078e0019 */
[----:B-1----:R-:W-:Y:S06]  /*9900*/  @!P0 BRA `(.L_x_240) ;  /* 0x0000000000288947 */ /* 0x002fec0003800000 */
        /* <DEDUP_REMOVED lines=10> */
.L_x_240:
[----:B------:R-:W-:Y:S01]  /*99b0*/  ISETP.NE.AND P0, PT, R2, 0x1, PT ;  /* 0x000000010200780c */ /* 0x000fe20003f05270 */
[----:B------:R-:W-:Y:S01]  /*99c0*/  ULDC UR7, c[0x0][0x648] ;  /* 0x0001920000077ab9 */ /* 0x000fe20000000800 */
[----:B------:R-:W-:Y:S01]  /*99d0*/  LOP3.LUT R23, R23, UR6, RZ, 0xc0, !PT ;  /* 0x0000000617177c12 */ /* 0x000fe2000f8ec0ff */
[----:B--2---:R-:W-:Y:S01]  /*99e0*/  IMAD.MOV R24, RZ, RZ, -R24 ;  /* 0x000000ffff187224 */ /* 0x004fe200078e0a18 */
[----:B------:R-:W-:Y:S01]  /*99f0*/  SHF.R.U64 R4, R4, UR7, R5 ;  /* 0x0000000704047c19 */ /* 0x000fe20008001205 */
[----:B------:R-:W-:Y:S01]  /*9a00*/  ULDC UR7, c[0x0][0x638] ;  /* 0x00018e0000077ab9 */ /* 0x000fe20000000800 */
[----:B------:R-:W-:Y:S01]  /*9a10*/  LOP3.LUT R7, R20, UR4, RZ, 0xc0, !PT ;  /* 0x0000000414077c12 */ /* 0x000fe2000f8ec0ff */
[----:B------:R-:W-:Y:S02]  /*9a20*/  ULDC UR8, c[0x0][0x610] ;  /* 0x0001840000087ab9 */ /* 0x000fe40000000800 */
[----:B------:R-:W-:Y:S02]  /*9a30*/  IMAD.MOV R5, RZ, RZ, -R4 ;  /* 0x000000ffff057224 */ /* 0x000fe400078e0a04 */
[----:B------:R-:W-:-:S02]  /*9a40*/  IMAD R4, R4, UR5, R23 ;  /* 0x0000000504047c24 */ /* 0x000fc4000f8e0217 */
[----:B0-----:R-:W-:Y:S02]  /*9a50*/  @P0 IMAD R19, R21, R24, R14 ;  /* 0x0000001815130224 */ /* 0x001fe400078e020e */
[----:B------:R-:W-:Y:S01]  /*9a60*/  IMAD R22, R5, UR7, R22 ;  /* 0x0000000705167c24 */ /* 0x000fe2000f8e0216 */
[----:B------:R-:W-:Y:S01]  /*9a70*/  ULDC UR7, c[0x0][0x600] ;  /* 0x0001800000077ab9 */ /* 0x000fe20000000800 */
[----:B------:R-:W-:Y:S02]  /*9a80*/  IMAD R20, R4, UR8, R19 ;  /* 0x0000000804147c24 */ /* 0x000fe4000f8e0213 */
[----:B------:R-:W-:Y:S02]  /*9a90*/  IMAD R5, R22, UR7, R7 ;  /* 0x0000000716057c24 */ /* 0x000fe4000f8e0207 */
[----:B------:R-:W-:Y:S02]  /*9aa0*/  IMAD.MOV.U32 R4, RZ, RZ, 0x1 ;  /* 0x00000001ff047424 */ /* 0x000fe400078e00ff */
[----:B------:R-:W-:Y:S01]  /*9ab0*/  IMAD.MOV.U32 R7, RZ, RZ, R15 ;  /* 0x000000ffff077224 */ /* 0x000fe200078e000f */
[----:B------:R-:W-:-:S02]  /*9ac0*/  SEL R19, R5, R20, !P0 ;  /* 0x0000001405137207 */ /* 0x000fc40004000000 */
[----:B------:R-:W-:-:S07]  /*9ad0*/  SEL R20, R20, R5, !P0 ;  /* 0x0000000514147207 */ /* 0x000fce0004000000 */
.L_x_238:
[----:B------:R-:W-:Y:S05]  /*9ae0*/  BSYNC B1 ;  /* 0x0000000000017941 */ /* 0x000fea0003800000 */
.L_x_237:
[----:B------:R-:W-:-:S13]  /*9af0*/  LOP3.LUT P0, RZ, R4, 0xff, RZ, 0xc0, !PT ;  /* 0x000000ff04ff7812 */ /* 0x000fda000780c0ff */
[----:B------:R-:W-:Y:S05]  /*9b00*/  @P0 BRA `(.L_x_241) ;  /* 0xfffffff400080947 */ /* 0x000fea000383ffff */
[----:B------:R-:W-:Y:S05]  /*9b10*/  BSYNC B0 ;  /* 0x0000000000007941 */ /* 0x000fea0003800000 */
.L_x_230:
[----:B------:R-:W-:-:S03]  /*9b20*/  UMOV UR7, 0xffffffff ;  /* 0xffffffff00077882 */ /* 0x000fc60000000000 */
[----:B------:R-:W-:Y:S05]  /*9b30*/  BRA.DIV UR7, `(.L_x_242) ;  /* 0x0000000207cc7947 */ /* 0x000fea000b800000 */
[----:B------:R-:W-:-:S13]  /*9b40*/  ELECT P6, URZ, PT ;  /* 0x00000000003f782f */ /* 0x000fda00038c0000 */
.L_x_254:
[----:B------:R-:W-:Y:S04]  /*9b50*/  BSSY B0, `(.L_x_243) ;  /* 0x0000019000007945 */ /* 0x000fe80003800000 */
[----:B------:R-:W-:Y:S05]  /*9b60*/  @!P6 BRA `(.L_x_244) ;  /* 0x00000000005ce947 */ /* 0x000fea0003800000 */
[----:B------:R-:W-:-:S04]  /*9b70*/  LOP3.LUT R18, R18, 0x2, RZ, 0xfc, !PT ;  /* 0x0000000212127812 */ /* 0x000fc800078efcff */
[----:B------:R-:W-:-:S13]  /*9b80*/  ISETP.NE.AND P0, PT, R18, 0x3, PT ;  /* 0x000000031200780c */ /* 0x000fda0003f05270 */
[----:B------:R-:W-:Y:S05]  /*9b90*/  @!P0 BRA `(.L_x_245) ;  /* 0x0000000000048947 */ /* 0x000fea0003800000 */
[----:B------:R-:W-:Y:S01]  /*9ba0*/  BPT.TRAP 0x1 ;  /* 0x000000040000795c */ /* 0x000fe20000300000 */
.L_x_245:
[----:B------:R-:W0:Y:S01]  /*9bb0*/  S2R R5, SR_CgaCtaId ;  /* 0x0000000000057919 */ /* 0x000e220000008800 */
[----:B------:R-:W-:Y:S02]  /*9bc0*/  MOV R0, 0x400 ;  /* 0x0000040000007802 */ /* 0x000fe40000000f00 */
[----:B------:R-:W-:Y:S02]  /*9bd0*/  SHF.L.U32 R2, R3, 0x1f, RZ ;  /* 0x0000001f03027819 */ /* 0x000fe400000006ff */
[----:B0-----:R-:W-:-:S05]  /*9be0*/  LEA R5, R5, R0, 0x18 ;  /* 0x0000000005057211 */ /* 0x001fca00078ec0ff */
[----:B------:R-:W-:-:S04]  /*9bf0*/  VIADD R5, R5, 0x10 ;  /* 0x0000001005057836 */ /* 0x000fc80000000000 */
[C---:B------:R-:W-:Y:S02]  /*9c00*/  IMAD R7, R8.reuse, 0x8, R5 ;  /* 0x0000000808077824 */ /* 0x040fe400078e0205 */
[----:B------:R-:W-:Y:S02]  /*9c10*/  VIADD R8, R8, 0x1 ;  /* 0x0000000108087836 */ /* 0x000fe40000000000 */
[----:B------:R-:W0:Y:S03]  /*9c20*/  SYNCS.PHASECHK.TRANS64.TRYWAIT P0, [R7+URZ], R2 ;  /* 0x00000002070075a7 */ /* 0x000e26000800017f */
[----:B------:R-:W-:-:S04]  /*9c30*/  ISETP.NE.AND P1, PT, R8, 0x2, PT ;  /* 0x000000020800780c */ /* 0x000fc80003f25270 */
[----:B------:R-:W-:Y:S02]  /*9c40*/  SEL R0, RZ, 0x1, P1 ;  /* 0x00000001ff007807 */ /* 0x000fe40000800000 */
[----:B------:R-:W-:Y:S02]  /*9c50*/  SEL R8, R8, RZ, P1 ;  /* 0x000000ff08087207 */ /* 0x000fe40000800000 */
[----:B------:R-:W-:Y:S01]  /*9c60*/  LOP3.LUT R0, R3, R0, RZ, 0x3c, !PT ;  /* 0x0000000003007212 */ /* 0x000fe200078e3cff */
[----:B0-----:R-:W-:Y:S06]  /*9c70*/  @!P0 BRA `(.L_x_246) ;  /* 0x00000000009c8947 */ /* 0x001fec0003800000 */
.L_x_255:
[----:B------:R-:W-:Y:S01]  /*9c80*/  IMAD R5, R8, 0x8, R5 ;  /* 0x0000000808057824 */ /* 0x000fe200078e0205 */
[----:B------:R-:W-:-:S07]  /*9c90*/  SHF.L.U32 R0, R0, 0x1f, RZ ;  /* 0x0000001f00007819 */ /* 0x000fce00000006ff */
.L_x_247:
[----:B-1----:R1:W2:Y:S02]  /*9ca0*/  SYNCS.PHASECHK.TRANS64.TRYWAIT P0, [R5+URZ], R0 ;  /* 0x00000000050075a7 */ /* 0x0022a4000800017f */
[----:B--2---:R-:W-:Y:S05]  /*9cb0*/  @!P0 NANOSLEEP.SYNCS 0x989680 ;  /* 0x009896800000895d */ /* 0x004fea0003900000 */
[----:B------:R-:W2:Y:S02]  /*9cc0*/  @!P0 SYNCS.PHASECHK.TRANS64 P0, [R5+URZ], R0 ;  /* 0x00000000050085a7 */ /* 0x000ea4000800007f */
[----:B--2---:R-:W-:Y:S05]  /*9cd0*/  @!P0 BRA `(.L_x_247) ;  /* 0xfffffffc00f08947 */ /* 0x004fea000383ffff */
.L_x_244:
[----:B------:R-:W-:Y:S05]  /*9ce0*/  BSYNC B0 ;  /* 0x0000000000007941 */ /* 0x000fea0003800000 */
.L_x_243:
[----:B------:R-:W-:Y:S05]  /*9cf0*/  EXIT ;  /* 0x000000000000794d */ /* 0x000fea0003800000 */
.L_x_21:
[----:B-1----:R1:W2:Y:S02]  /*9d00*/  SYNCS.PHASECHK.TRANS64.TRYWAIT P1, [R3+URZ], R0 ;  /* 0x00000000030075a7 */ /* 0x0022a4000802017f */
[----:B--2---:R-:W-:Y:S05]  /*9d10*/  @!P1 NANOSLEEP.SYNCS 0x989680 ;  /* 0x009896800000995d */ /* 0x004fea0003900000 */
[----:B------:R-:W2:Y:S02]  /*9d20*/  @!P1 SYNCS.PHASECHK.TRANS64 P1, [R3+URZ], R0 ;  /* 0x00000000030095a7 */ /* 0x000ea4000802007f */
[----:B--2---:R-:W-:Y:S05]  /*9d30*/  @!P1 BRA `(.L_x_21) ;  /* 0xfffffffc00f09947 */ /* 0x004fea000383ffff */
[----:B------:R-:W-:Y:S05]  /*9d40*/  BRA `(.L_x_20) ;  /* 0xffffff7800847947 */ /* 0x000fea000383ffff */
.L_x_26:
[----:B-1----:R1:W2:Y:S02]  /*9d50*/  SYNCS.PHASECHK.TRANS64.TRYWAIT P1, [R5+URZ], R4 ;  /* 0x00000004050075a7 */ /* 0x0022a4000802017f */
[----:B--2---:R-:W-:Y:S05]  /*9d60*/  @!P1 NANOSLEEP.SYNCS 0x989680 ;  /* 0x009896800000995d */ /* 0x004fea0003900000 */
[----:B------:R-:W2:Y:S02]  /*9d70*/  @!P1 SYNCS.PHASECHK.TRANS64 P1, [R5+URZ], R4 ;  /* 0x00000004050095a7 */ /* 0x000ea4000802007f */
[----:B--2---:R-:W-:Y:S05]  /*9d80*/  @!P1 BRA `(.L_x_26) ;  /* 0xfffffffc00f09947 */ /* 0x004fea000383ffff */
[----:B------:R-:W-:Y:S05]  /*9d90*/  BRA `(.L_x_25) ;  /* 0xffffff7c00d07947 */ /* 0x000fea000383ffff */
.L_x_231:
[----:B------:R-:W-:Y:S01]  /*9da0*/  BSSY B1, `(.L_x_248) ;  /* 0x0000006000017945 */ /* 0x000fe20003800000 */
[----:B------:R-:W-:-:S07]  /*9db0*/  IMAD.MOV.U32 R15, RZ, RZ, -0x1 ;  /* 0xffffffffff0f7424 */ /* 0x000fce00078e00ff */
[----:B------:R-:W-:Y:S05]  /*9dc0*/  WARPSYNC.COLLECTIVE R15, `(.L_x_249) ;  /* 0x000000000f0c7348 */ /* 0x000fea0003c00000 */
[----:B------:R-:W-:Y:S02]  /*9dd0*/  ELECT P6, UR62, PT ;  /* 0x00000000003e782f */ /* 0x000fe400038c0000 */
[----:B------:R-:W-:Y:S01]  /*9de0*/  MOV R14, UR62 ;  /* 0x0000003e000e7c02 */ /* 0x000fe20008000f00 */
[----:B------:R-:W-:Y:S10]  /*9df0*/  ENDCOLLECTIVE ;  /* 0x000000000000791b */ /* 0x000ff40003800000 */
.L_x_249:
[----:B------:R-:W-:Y:S05]  /*9e00*/  BSYNC B1 ;  /* 0x0000000000017941 */ /* 0x000fea0003800000 */
.L_x_248:
[----:B------:R-:W-:Y:S05]  /*9e10*/  BRA `(.L_x_250) ;  /* 0xfffffff000507947 */ /* 0x000fea000383ffff */
.L_x_234:
[----:B0-----:R0:W1:Y:S02]  /*9e20*/  SYNCS.PHASECHK.TRANS64.TRYWAIT P0, [R21+URZ+0x10], R6 ;  /* 0x00001006150075a7 */ /* 0x001064000800017f */
[----:B-1----:R-:W-:Y:S05]  /*9e30*/  @!P0 NANOSLEEP.SYNCS 0x989680 ;  /* 0x009896800000895d */ /* 0x002fea0003900000 */
[----:B------:R-:W1:Y:S02]  /*9e40*/  @!P0 SYNCS.PHASECHK.TRANS64 P0, [R21+URZ+0x10], R6 ;  /* 0x00001006150085a7 */ /* 0x000e64000800007f */
[----:B-1----:R-:W-:Y:S05]  /*9e50*/  @!P0 BRA `(.L_x_234) ;  /* 0xfffffffc00f08947 */ /* 0x002fea000383ffff */
[----:B------:R-:W-:Y:S05]  /*9e60*/  BRA `(.L_x_251) ;  /* 0xfffffff0008c7947 */ /* 0x000fea000383ffff */
.L_x_242:
[----:B------:R-:W-:Y:S01]  /*9e70*/  BSSY B0, `(.L_x_252) ;  /* 0x0000006000007945 */ /* 0x000fe20003800000 */
[----:B------:R-:W-:-:S07]  /*9e80*/  IMAD.MOV.U32 R15, RZ, RZ, -0x1 ;  /* 0xffffffffff0f7424 */ /* 0x000fce00078e00ff */
[----:B------:R-:W-:Y:S05]  /*9e90*/  WARPSYNC.COLLECTIVE R15, `(.L_x_253) ;  /* 0x000000000f0c7348 */ /* 0x000fea0003c00000 */
[----:B------:R-:W-:Y:S02]  /*9ea0*/  ELECT P6, UR62, PT ;  /* 0x00000000003e782f */ /* 0x000fe400038c0000 */
[----:B------:R-:W-:Y:S01]  /*9eb0*/  MOV R14, UR62 ;  /* 0x0000003e000e7c02 */ /* 0x000fe20008000f00 */
[----:B------:R-:W-:Y:S10]  /*9ec0*/  ENDCOLLECTIVE ;  /* 0x000000000000791b */ /* 0x000ff40003800000 */
.L_x_253:
[----:B------:R-:W-:Y:S05]  /*9ed0*/  BSYNC B0 ;  /* 0x0000000000007941 */ /* 0x000fea0003800000 */
.L_x_252:
[----:B------:R-:W-:Y:S05]  /*9ee0*/  BRA `(.L_x_254) ;  /* 0xfffffffc00187947 */ /* 0x000fea000383ffff */
.L_x_246:
[----:B0-----:R0:W1:Y:S02]  /*9ef0*/  SYNCS.PHASECHK.TRANS64.TRYWAIT P0, [R7+URZ], R2 ;  /* 0x00000002070075a7 */ /* 0x001064000800017f */
[----:B-1----:R-:W-:Y:S05]  /*9f00*/  @!P0 NANOSLEEP.SYNCS 0x989680 ;  /* 0x009896800000895d */ /* 0x002fea0003900000 */
[----:B------:R-:W1:Y:S02]  /*9f10*/  @!P0 SYNCS.PHASECHK.TRANS64 P0, [R7+URZ], R2 ;  /* 0x00000002070085a7 */ /* 0x000e64000800007f */
[----:B-1----:R-:W-:Y:S05]  /*9f20*/  @!P0 BRA `(.L_x_246) ;  /* 0xfffffffc00f08947 */ /* 0x002fea000383ffff */
[----:B------:R-:W-:Y:S05]  /*9f30*/  BRA `(.L_x_255) ;  /* 0xfffffffc00507947 */ /* 0x000fea000383ffff */
.L_x_256:
[----:B------:R-:W-:-:S00]  /*9f40*/  BRA `(.L_x_256) ;  /* 0xfffffffc00fc7947 */ /* 0x000fc0000383ffff */
[----:B------:R-:W-:-:S00]  /*9f50*/  NOP ;  /* 0x0000000000007918 */ /* 0x000fc00000000000 */
        /* <DEDUP_REMOVED lines=10> */
.L_x_257:


//--------------------- .nv.global.init           --------------------------
	.section	.nv.global.init,"aw",@progbits
.nv.global.init:
	.type		$str$22,@object
	.size		$str$22,($str$23 - $str$22)
$str$22:
        /*0000*/ 	.byte	0x6b, 0x5f, 0x74, 0x69, 0x6c, 0x65, 0x5f, 0x63, 0x6f, 0x75, 0x6e, 0x74, 0x20, 0x3e, 0x3d, 0x20
        /*0010*/ 	.byte	0x31, 0x00
	.type		$str$23,@object
	.size		$str$23,(__unnamed_1 - $str$23)
$str$23:
        /*0012*/ 	.byte	0x2f, 0x74, 0x6d, 0x70, 0x2f, 0x63, 0x75, 0x74, 0x6c, 0x61, 0x73, 0x73, 0x5f, 0x73, 0x77, 0x65
        /*0022*/ 	.byte	0x65, 0x70, 0x5f, 0x73, 0x72, 0x63, 0x2f, 0x69, 0x6e, 0x63, 0x6c, 0x75, 0x64, 0x65, 0x2f, 0x63
        /*0032*/ 	.byte	0x75, 0x74, 0x6c, 0x61, 0x73, 0x73, 0x2f, 0x67, 0x65, 0x6d, 0x6d, 0x2f, 0x63, 0x6f, 0x6c, 0x6c
        /*0042*/ 	.byte	0x65, 0x63, 0x74, 0x69, 0x76, 0x65, 0x2f, 0x73, 0x6d, 0x39, 0x30, 0x5f, 0x6d, 0x6d, 0x61, 0x5f
        /*0052*/ 	.byte	0x74, 0x6d, 0x61, 0x5f, 0x67, 0x6d, 0x6d, 0x61, 0x5f, 0x73, 0x73, 0x5f, 0x77, 0x61, 0x72, 0x70
        /*0062*/ 	.byte	0x73, 0x70, 0x65, 0x63, 0x69, 0x61, 0x6c, 0x69, 0x7a, 0x65, 0x64, 0x2e, 0x68, 0x70, 0x70, 0x00
	.type		__unnamed_1,@object
	.size		__unnamed_1,(.L_0 - __unnamed_1)
__unnamed_1:
        /*0072*/ 	.byte	0x76, 0x6f, 0x69, 0x64, 0x20, 0x63, 0x75, 0x74, 0x6c, 0x61, 0x73, 0x73, 0x3a, 0x3a, 0x67, 0x65
        /* <DEDUP_REMOVED lines=181> */
.L_0:


//--------------------- .nv.shared._ZN7cutlass13device_kernelINS_4gemm6kernel13GemmUniversalIN4cute5tupleIJiiiiEEENS1_10collective13CollectiveMmaINS1_34MainloopSm90TmaGmmaWarpSpecializedILi2ENS5_IJNS4_1CILi2EEENSA_ILi1EEESC_EEENS1_35KernelTmaWarpSpecializedCooperativeEEENS5_IJNSA_ILi128EEENSA_ILi192EEESG_EEENS_10bfloat16_tENS5_IJlSC_lEEESJ_SK_NS4_8TiledMMAINS4_8MMA_AtomIJNS4_4SM904GMMA28MMA_64x192x16_F32BF16BF16_SSILNSO_5MajorE0ELSQ_0ELNSO_7ScaleInE1ELSR_1EEEEEENS4_6LayoutISD_NS5_IJSC_NSA_ILi0EEESV_EEEEENS5_IJNS4_10UnderscoreESY_SY_EEEEENS4_13SM90_TMA_LOADENS4_14ComposedLayoutINS4_7SwizzleILi3ELi4ELi3EEENS4_18smem_ptr_flag_bitsILi16EEENSU_INS5_IJNSA_ILi8EEENSA_ILi64EEEEEENS5_IJS18_SC_EEEEEEEvNS4_8identityENS4_23SM90_TMA_LOAD_MULTICASTES1C_vS1D_EENS_8epilogue10collective6detail29Sm90TmaWarpSpecializedAdapterINS1H_15DefaultEpilogueISJ_SK_SK_NS1G_6thread17LinearCombinationISJ_Li1EffLNS1L_9ScaleType4KindE0ELNS_15FloatRoundStyleE2ESJ_EENS1_15EpilogueDefaultEEEEEvvEEEEvNT_6ParamsE --------------------------
	.section	.nv.shared._ZN7cutlass13device_kernelINS_4gemm6kernel13GemmUniversalIN4cute5tupleIJiiiiEEENS1_10collective13CollectiveMmaINS1_34MainloopSm90TmaGmmaWarpSpecializedILi2ENS5_IJNS4_1CILi2EEENSA_ILi1EEESC_EEENS1_35KernelTmaWarpSpecializedCooperativeEEENS5_IJNSA_ILi128EEENSA_ILi192EEESG_EEENS_10bfloat16_tENS5_IJlSC_lEEESJ_SK_NS4_8TiledMMAINS4_8MMA_AtomIJNS4_4SM904GMMA28MMA_64x192x16_F32BF16BF16_SSILNSO_5MajorE0ELSQ_0ELNSO_7ScaleInE1ELSR_1EEEEEENS4_6LayoutISD_NS5_IJSC_NSA_ILi0EEESV_EEEEENS5_IJNS4_10UnderscoreESY_SY_EEEEENS4_13SM90_TMA_LOADENS4_14ComposedLayoutINS4_7SwizzleILi3ELi4ELi3EEENS4_18smem_ptr_flag_bitsILi16EEENSU_INS5_IJNSA_ILi8EEENSA_ILi64EEEEEENS5_IJS18_SC_EEEEEEEvNS4_8identityENS4_23SM90_TMA_LOAD_MULTICASTES1C_vS1D_EENS_8epilogue10collective6detail29Sm90TmaWarpSpecializedAdapterINS1H_15DefaultEpilogueISJ_SK_SK_NS1G_6thread17LinearCombinationISJ_Li1EffLNS1L_9ScaleType4KindE0ELNS_15FloatRoundStyleE2ESJ_EENS1_15EpilogueDefaultEEEEEvvEEEEvNT_6ParamsE,"aw",@nobits
	.sectionflags	@""
	.align	16
	.zero		1024


//--------------------- .nv.shared.reserved.0     --------------------------
	.section	.nv.shared.reserved.0,"aw",@nobits
	.weak		__nv_reservedSMEM_offset_0_alias
	.size		__nv_reservedSMEM_offset_0_alias, 0, 0
	.other		__nv_reservedSMEM_offset_0_alias,@"STO_CUDA_RESERVED_SHARED STV_DEFAULT"
__nv_reservedSMEM_offset_0_alias:
	.zero		0


//--------------------- .nv.global                --------------------------
	.section	.nv.global,"aw",@nobits
.nv.global:
	.type		_ZN39_INTERNAL_97c6c7ba_4_k_cu_833bfa69_93114cute1_E,@object
	.size		_ZN39_INTERNAL_97c6c7ba_4_k_cu_833bfa69_93114cute1_E,(_ZN39_INTERNAL_97c6c7ba_4_k_cu_833bfa69_93114cuda3std3__45__cpo6cbeginE - _ZN39_INTERNAL_97c6c7ba_4_k_cu_833bfa69_93114cute1_E)
_ZN39_INTERNAL_97c6c7ba_4_k_cu_833bfa69_93114cute1_E:
	.zero		1
	.type		_ZN39_INTERNAL_97c6c7ba_4_k_cu_833bfa69_93114cuda3std3__45__cpo6cbeginE,@object
	.size		_ZN39_INTERNAL_97c6c7ba_4_k_cu_833bfa69_93114cuda3std3__45__cpo6cbeginE,(_ZN39_INTERNAL_97c6c7ba_4_k_cu_833bfa69_93114cuda3std3__48in_placeE - _ZN39_INTERNAL_97c6c7ba_4_k_cu_833bfa69_93114cuda3std3__45__cpo6cbeginE)
_ZN39_INTERNAL_97c6c7ba_4_k_cu_833bfa69_93114cuda3std3__45__cpo6cbeginE:
	.zero		1
	.type		_ZN39_INTERNAL_97c6c7ba_4_k_cu_833bfa69_93114cuda3std3__48in_placeE,@object
	.size		_ZN39_INTERNAL_97c6c7ba_4_k_cu_833bfa69_93114cuda3std3__48in_placeE,(_ZN39_INTERNAL_97c6c7ba_4_k_cu_833bfa69_93114cuda3std6ranges3__45__cpo9iter_moveE - _ZN39_INTERNAL_97c6c7ba_4_k_cu_833bfa69_93114cuda3std3__48in_placeE)
_ZN39_INTERNAL_97c6c7ba_4_k_cu_833bfa69_93114cuda3std3__48in_placeE:
	.zero		1
	.type		_ZN39_INTERNAL_97c6c7ba_4_k_cu_833bfa69_93114cuda3std6ranges3__45__cpo9iter_moveE,@object
	.size		_ZN39_INTERNAL_97c6c7ba_4_k_cu_833bfa69_93114cuda3std6ranges3__45__cpo9iter_moveE,(_ZN39_INTERNAL_97c6c7ba_4_k_cu_833bfa69_93114cuda3std3__45__cpo5beginE - _ZN39_INTERNAL_97c6c7ba_4_k_cu_833bfa69_93114cuda3std6ranges3__45__cpo9iter_moveE)
_ZN39_INTERNAL_97c6c7ba_4_k_cu_833bfa69_93114cuda3std6ranges3__45__cpo9iter_moveE:
	.zero		1
	.type		_ZN39_INTERNAL_97c6c7ba_4_k_cu_833bfa69_93114cuda3std3__45__cpo5beginE,@object
	.size		_ZN39_INTERNAL_97c6c7ba_4_k_cu_833bfa69_93114cuda3std3__45__cpo5beginE,(_ZN39_INTERNAL_97c6c7ba_4_k_cu_833bfa69_93114cuda3std3__441_GLOBAL__N__97c6c7ba_4_k_cu_833bfa69_93116ignoreE - _ZN39_INTERNAL_97c6c7ba_4_k_cu_833bfa69_93114cuda3std3__45__cpo5beginE)
_ZN39_INTERNAL_97c6c7ba_4_k_cu_833bfa69_93114cuda3std3__45__cpo5beginE:
	.zero		1
	.type		_ZN39_INTERNAL_97c6c7ba_4_k_cu_833bfa69_93114cuda3std3__441_GLOBAL__N__97c6c7ba_4_k_cu_833bfa69_93116ignoreE,@object
	.size		_ZN39_INTERNAL_97c6c7ba_4_k_cu_833bfa69_93114cuda3std3__441_GLOBAL__N__97c6c7ba_4_k_cu_833bfa69_93116ignoreE,(_ZN39_INTERNAL_97c6c7ba_4_k_cu_833bfa69_93114cute7productE - _ZN39_INTERNAL_97c6c7ba_4_k_cu_833bfa69_93114cuda3std3__441_GLOBAL__N__97c6c7ba_4_k_cu_833bfa69_93116ignoreE)
_ZN39_INTERNAL_97c6c7ba_4_k_cu_833bfa69_93114cuda3std3__441_GLOBAL__N__97c6c7ba_4_k_cu_833bfa69_93116ignoreE:
	.zero		1
	.type		_ZN39_INTERNAL_97c6c7ba_4_k_cu_833bfa69_93114cute7productE,@object
	.size		_ZN39_INTERNAL_97c6c7ba_4_k_cu_833bfa69_93114cute7productE,(_ZN39_INTERNAL_97c6c7ba_4_k_cu_833bfa69_93114cuda3std3__45__cpo3endE - _ZN39_INTERNAL_97c6c7ba_4_k_cu_833bfa69_93114cute7productE)
_ZN39_INTERNAL_97c6c7ba_4_k_cu_833bfa69_93114cute7productE:
	.zero		1
	.type		_ZN39_INTERNAL_97c6c7ba_4_k_cu_833bfa69_93114cuda3std3__45__cpo3endE,@object
	.size		_ZN39_INTERNAL_97c6c7ba_4_k_cu_833bfa69_93114cuda3std3__45__cpo3endE,(_ZN39_INTERNAL_97c6c7ba_4_k_cu_833bfa69_93114cuda3std3__419piecewise_constructE - _ZN39_INTERNAL_97c6c7ba_4_k_cu_833bfa69_93114cuda3std3__45__cpo3endE)
_ZN39_INTERNAL_97c6c7ba_4_k_cu_833bfa69_93114cuda3std3__45__cpo3endE:
	.zero		1
	.type		_ZN39_INTERNAL_97c6c7ba_4_k_cu_833bfa69_93114cuda3std3__419piecewise_constructE,@object
	.size		_ZN39_INTERNAL_97c6c7ba_4_k_cu_833bfa69_93114cuda3std3__419piecewise_constructE,(_ZN39_INTERNAL_97c6c7ba_4_k_cu_833bfa69_93114cuda3std3__45__cpo4cendE - _ZN39_INTERNAL_97c6c7ba_4_k_cu_833bfa69_93114cuda3std3__419piecewise_constructE)
_ZN39_INTERNAL_97c6c7ba_4_k_cu_833bfa69_93114cuda3std3__419piecewise_constructE:
	.zero		1
	.type		_ZN39_INTERNAL_97c6c7ba_4_k_cu_833bfa69_93114cuda3std3__45__cpo4cendE,@object
	.size		_ZN39_INTERNAL_97c6c7ba_4_k_cu_833bfa69_93114cuda3std3__45__cpo4cendE,(_ZN39_INTERNAL_97c6c7ba_4_k_cu_833bfa69_93114cuda3std6ranges3__45__cpo4swapE - _ZN39_INTERNAL_97c6c7ba_4_k_cu_833bfa69_93114cuda3std3__45__cpo4cendE)
_ZN39_INTERNAL_97c6c7ba_4_k_cu_833bfa69_93114cuda3std3__45__cpo4cendE:
	.zero		1
	.type		_ZN39_INTERNAL_97c6c7ba_4_k_cu_833bfa69_93114cuda3std6ranges3__45__cpo4swapE,@object
	.size		_ZN39_INTERNAL_97c6c7ba_4_k_cu_833bfa69_93114cuda3std6ranges3__45__cpo4swapE,(.L_8 - _ZN39_INTERNAL_97c6c7ba_4_k_cu_833bfa69_93114cuda3std6ranges3__45__cpo4swapE)
_ZN39_INTERNAL_97c6c7ba_4_k_cu_833bfa69_93114cuda3std6ranges3__45__cpo4swapE:
	.zero		1
.L_8:


//--------------------- .nv.constant0._ZN7cutlass13device_kernelINS_4gemm6kernel13GemmUniversalIN4cute5tupleIJiiiiEEENS1_10collective13CollectiveMmaINS1_34MainloopSm90TmaGmmaWarpSpecializedILi2ENS5_IJNS4_1CILi2EEENSA_ILi1EEESC_EEENS1_35KernelTmaWarpSpecializedCooperativeEEENS5_IJNSA_ILi128EEENSA_ILi192EEESG_EEENS_10bfloat16_tENS5_IJlSC_lEEESJ_SK_NS4_8TiledMMAINS4_8MMA_AtomIJNS4_4SM904GMMA28MMA_64x192x16_F32BF16BF16_SSILNSO_5MajorE0ELSQ_0ELNSO_7ScaleInE1ELSR_1EEEEEENS4_6LayoutISD_NS5_IJSC_NSA_ILi0EEESV_EEEEENS5_IJNS4_10UnderscoreESY_SY_EEEEENS4_13SM90_TMA_LOADENS4_14ComposedLayoutINS4_7SwizzleILi3ELi4ELi3EEENS4_18smem_ptr_flag_bitsILi16EEENSU_INS5_IJNSA_ILi8EEENSA_ILi64EEEEEENS5_IJS18_SC_EEEEEEEvNS4_8identityENS4_23SM90_TMA_LOAD_MULTICASTES1C_vS1D_EENS_8epilogue10collective6detail29Sm90TmaWarpSpecializedAdapterINS1H_15DefaultEpilogueISJ_SK_SK_NS1G_6thread17LinearCombinationISJ_Li1EffLNS1L_9ScaleType4KindE0ELNS_15FloatRoundStyleE2ESJ_EENS1_15EpilogueDefaultEEEEEvvEEEEvNT_6ParamsE --------------------------
	.section	.nv.constant0._ZN7cutlass13device_kernelINS_4gemm6kernel13GemmUniversalIN4cute5tupleIJiiiiEEENS1_10collective13CollectiveMmaINS1_34MainloopSm90TmaGmmaWarpSpecializedILi2ENS5_IJNS4_1CILi2EEENSA_ILi1EEESC_EEENS1_35KernelTmaWarpSpecializedCooperativeEEENS5_IJNSA_ILi128EEENSA_ILi192EEESG_EEENS_10bfloat16_tENS5_IJlSC_lEEESJ_SK_NS4_8TiledMMAINS4_8MMA_AtomIJNS4_4SM904GMMA28MMA_64x192x16_F32BF16BF16_SSILNSO_5MajorE0ELSQ_0ELNSO_7ScaleInE1ELSR_1EEEEEENS4_6LayoutISD_NS5_IJSC_NSA_ILi0EEESV_EEEEENS5_IJNS4_10UnderscoreESY_SY_EEEEENS4_13SM90_TMA_LOADENS4_14ComposedLayoutINS4_7SwizzleILi3ELi4ELi3EEENS4_18smem_ptr_flag_bitsILi16EEENSU_INS5_IJNSA_ILi8EEENSA_ILi64EEEEEENS5_IJS18_SC_EEEEEEEvNS4_8identityENS4_23SM90_TMA_LOAD_MULTICASTES1C_vS1D_EENS_8epilogue10collective6detail29Sm90TmaWarpSpecializedAdapterINS1H_15DefaultEpilogueISJ_SK_SK_NS1G_6thread17LinearCombinationISJ_Li1EffLNS1L_9ScaleType4KindE0ELNS_15FloatRoundStyleE2ESJ_EENS1_15EpilogueDefaultEEEEEvvEEEEvNT_6ParamsE,"a",@progbits
	.sectionflags	@""
	.align	4
.nv.constant0._ZN7cutlass13device_kernelINS_4gemm6kernel13GemmUniversalIN4cute5tupleIJiiiiEEENS1_10collective13CollectiveMmaINS1_34MainloopSm90TmaGmmaWarpSpecializedILi2ENS5_IJNS4_1CILi2EEENSA_ILi1EEESC_EEENS1_35KernelTmaWarpSpecializedCooperativeEEENS5_IJNSA_ILi128EEENSA_ILi192EEESG_EEENS_10bfloat16_tENS5_IJlSC_lEEESJ_SK_NS4_8TiledMMAINS4_8MMA_AtomIJNS4_4SM904GMMA28MMA_64x192x16_F32BF16BF16_SSILNSO_5MajorE0ELSQ_0ELNSO_7ScaleInE1ELSR_1EEEEEENS4_6LayoutISD_NS5_IJSC_NSA_ILi0EEESV_EEEEENS5_IJNS4_10UnderscoreESY_SY_EEEEENS4_13SM90_TMA_LOADENS4_14ComposedLayoutINS4_7SwizzleILi3ELi4ELi3EEENS4_18smem_ptr_flag_bitsILi16EEENSU_INS5_IJNSA_ILi8EEENSA_ILi64EEEEEENS5_IJS18_SC_EEEEEEEvNS4_8identityENS4_23SM90_TMA_LOAD_MULTICASTES1C_vS1D_EENS_8epilogue10collective6detail29Sm90TmaWarpSpecializedAdapterINS1H_15DefaultEpilogueISJ_SK_SK_NS1G_6thread17LinearCombinationISJ_Li1EffLNS1L_9ScaleType4KindE0ELNS_15FloatRoundStyleE2ESJ_EENS1_15EpilogueDefaultEEEEEvvEEEEvNT_6ParamsE:
	.zero		1664


//--------------------- SYMBOLS --------------------------

	.type		.nv.reservedSmem.offset0,@object
	.size		.nv.reservedSmem.offset0,0x4
	.type		__assertfail,@function
